	.target	sm_90a

	.elftype	@"ET_EXEC"


//--------------------- .note.nv.tkinfo           --------------------------
	.section	.note.nv.tkinfo,"",@"SHT_NOTE"
	.sectionflags	@"SHF_NOTE_NV_TKINFO"
	.tkinfo
        /*0018*/ 	.word	0x00000002
        /*0030*/ 	.string	""
        /*0030*/ 	.string	"ptxas"
        /*0030*/ 	.string	"Cuda compilation tools, release 13.0, V13.0.88"
        /*0030*/ 	.string	"Build cuda_13.0.r13.0/compiler.36424714_0"
        /*0030*/ 	.string	"-arch sm_90a -m 64 "



//--------------------- .note.nv.cuinfo           --------------------------
	.section	.note.nv.cuinfo,"",@"SHT_NOTE"
	.sectionflags	@"SHF_NOTE_NV_CUINFO"
        /*0018*/ 	.short	0x0002
        /*001a*/ 	.short	0x005a
        /*001c*/ 	.short	0x0082
	.zero		2


//--------------------- .nv.info                  --------------------------
	.section	.nv.info,"",@"SHT_CUDA_INFO"
	.align	4


	//----- nvinfo : EIATTR_REGCOUNT
	.align		4
        /*0000*/ 	.byte	0x04, 0x2f
        /*0002*/ 	.short	(.L_15 - .L_14)
	.align		4
.L_14:
        /*0004*/ 	.word	index@(_ZN7cutlass13device_kernelINS_4gemm6kernel13GemmUniversalIN4cute5tupleIJiiiiEEENS1_10collective13CollectiveMmaINS1_34MainloopSm90TmaGmmaWarpSpecializedILi2ENS5_IJNS4_1CILi1EEESB_SB_EEENS1_35KernelTmaWarpSpecializedCooperativeEEENS5_IJNSA_ILi384EEENSA_ILi256EEENSA_ILi128EEEEEEaNS5_IJlSB_lEEEaSJ_NS4_8TiledMMAINS4_8MMA_AtomIJNS4_4SM904GMMA27MMA_64x256x32_S32S8S8_SS_TNEEEENS4_6LayoutINS5_IJNSA_ILi2EEESB_SB_EEENS5_IJSB_NSA_ILi0EEEST_EEEEENS5_IJNS4_10UnderscoreESW_SW_EEEEENS4_13SM90_TMA_LOADENS4_14ComposedLayoutINS4_7SwizzleILi3ELi4ELi3EEENS4_18smem_ptr_flag_bitsILi8EEENSQ_INS5_IJNSA_ILi8EEESH_EEENS5_IJSH_SB_EEEEEEEvNS4_8identityESZ_S19_vS1A_EENS_8epilogue10collective6detail29Sm90TmaWarpSpecializedAdapterINS1D_15DefaultEpilogueIaSJ_SJ_NS1C_6thread17LinearCombinationIaLi1EiiLNS1H_9ScaleType4KindE0ELNS_15FloatRoundStyleE2EaEENS1_15EpilogueDefaultEEEEEvvEEEEvNT_6ParamsE)
        /*0008*/ 	.word	0x000000a8


	//----- nvinfo : EIATTR_FRAME_SIZE
	.align		4
.L_15:
        /*000c*/ 	.byte	0x04, 0x11
        /*000e*/ 	.short	(.L_17 - .L_16)
	.align		4
.L_16:
        /*0010*/ 	.word	index@(_ZN7cutlass13device_kernelINS_4gemm6kernel13GemmUniversalIN4cute5tupleIJiiiiEEENS1_10collective13CollectiveMmaINS1_34MainloopSm90TmaGmmaWarpSpecializedILi2ENS5_IJNS4_1CILi1EEESB_SB_EEENS1_35KernelTmaWarpSpecializedCooperativeEEENS5_IJNSA_ILi384EEENSA_ILi256EEENSA_ILi128EEEEEEaNS5_IJlSB_lEEEaSJ_NS4_8TiledMMAINS4_8MMA_AtomIJNS4_4SM904GMMA27MMA_64x256x32_S32S8S8_SS_TNEEEENS4_6LayoutINS5_IJNSA_ILi2EEESB_SB_EEENS5_IJSB_NSA_ILi0EEEST_EEEEENS5_IJNS4_10UnderscoreESW_SW_EEEEENS4_13SM90_TMA_LOADENS4_14ComposedLayoutINS4_7SwizzleILi3ELi4ELi3EEENS4_18smem_ptr_flag_bitsILi8EEENSQ_INS5_IJNSA_ILi8EEESH_EEENS5_IJSH_SB_EEEEEEEvNS4_8identityESZ_S19_vS1A_EENS_8epilogue10collective6detail29Sm90TmaWarpSpecializedAdapterINS1D_15DefaultEpilogueIaSJ_SJ_NS1C_6thread17LinearCombinationIaLi1EiiLNS1H_9ScaleType4KindE0ELNS_15FloatRoundStyleE2EaEENS1_15EpilogueDefaultEEEEEvvEEEEvNT_6ParamsE)
        /*0014*/ 	.word	0x000011a0


	//----- nvinfo : EIATTR_MIN_STACK_SIZE
	.align		4
.L_17:
        /*0018*/ 	.byte	0x04, 0x12
        /*001a*/ 	.short	(.L_19 - .L_18)
	.align		4
.L_18:
        /*001c*/ 	.word	index@(_ZN7cutlass13device_kernelINS_4gemm6kernel13GemmUniversalIN4cute5tupleIJiiiiEEENS1_10collective13CollectiveMmaINS1_34MainloopSm90TmaGmmaWarpSpecializedILi2ENS5_IJNS4_1CILi1EEESB_SB_EEENS1_35KernelTmaWarpSpecializedCooperativeEEENS5_IJNSA_ILi384EEENSA_ILi256EEENSA_ILi128EEEEEEaNS5_IJlSB_lEEEaSJ_NS4_8TiledMMAINS4_8MMA_AtomIJNS4_4SM904GMMA27MMA_64x256x32_S32S8S8_SS_TNEEEENS4_6LayoutINS5_IJNSA_ILi2EEESB_SB_EEENS5_IJSB_NSA_ILi0EEEST_EEEEENS5_IJNS4_10UnderscoreESW_SW_EEEEENS4_13SM90_TMA_LOADENS4_14ComposedLayoutINS4_7SwizzleILi3ELi4ELi3EEENS4_18smem_ptr_flag_bitsILi8EEENSQ_INS5_IJNSA_ILi8EEESH_EEENS5_IJSH_SB_EEEEEEEvNS4_8identityESZ_S19_vS1A_EENS_8epilogue10collective6detail29Sm90TmaWarpSpecializedAdapterINS1D_15DefaultEpilogueIaSJ_SJ_NS1C_6thread17LinearCombinationIaLi1EiiLNS1H_9ScaleType4KindE0ELNS_15FloatRoundStyleE2EaEENS1_15EpilogueDefaultEEEEEvvEEEEvNT_6ParamsE)
        /*0020*/ 	.word	0x000011a0
.L_19:


//--------------------- .nv.compat                --------------------------
	.section	.nv.compat,"",@"SHT_CUDA_COMPAT_INFO"
	.align	4
        /*0000*/ 	.byte	0x02, 0x09, 0x01, 0x00, 0x02, 0x02, 0x04, 0x00, 0x02, 0x05, 0x05, 0x00, 0x03, 0x07, 0x01, 0x01
        /*0010*/ 	.byte	0x02, 0x03, 0x01, 0x00, 0x02, 0x06, 0x01, 0x00, 0x04, 0x0b, 0x08, 0x00, 0x00, 0x00, 0x00, 0x00
        /*0020*/ 	.byte	0x00, 0x00, 0x00, 0x00


//--------------------- .nv.info._ZN7cutlass13device_kernelINS_4gemm6kernel13GemmUniversalIN4cute5tupleIJiiiiEEENS1_10collective13CollectiveMmaINS1_34MainloopSm90TmaGmmaWarpSpecializedILi2ENS5_IJNS4_1CILi1EEESB_SB_EEENS1_35KernelTmaWarpSpecializedCooperativeEEENS5_IJNSA_ILi384EEENSA_ILi256EEENSA_ILi128EEEEEEaNS5_IJlSB_lEEEaSJ_NS4_8TiledMMAINS4_8MMA_AtomIJNS4_4SM904GMMA27MMA_64x256x32_S32S8S8_SS_TNEEEENS4_6LayoutINS5_IJNSA_ILi2EEESB_SB_EEENS5_IJSB_NSA_ILi0EEEST_EEEEENS5_IJNS4_10UnderscoreESW_SW_EEEEENS4_13SM90_TMA_LOADENS4_14ComposedLayoutINS4_7SwizzleILi3ELi4ELi3EEENS4_18smem_ptr_flag_bitsILi8EEENSQ_INS5_IJNSA_ILi8EEESH_EEENS5_IJSH_SB_EEEEEEEvNS4_8identityESZ_S19_vS1A_EENS_8epilogue10collective6detail29Sm90TmaWarpSpecializedAdapterINS1D_15DefaultEpilogueIaSJ_SJ_NS1C_6thread17LinearCombinationIaLi1EiiLNS1H_9ScaleType4KindE0ELNS_15FloatRoundStyleE2EaEENS1_15EpilogueDefaultEEEEEvvEEEEvNT_6ParamsE --------------------------
	.section	.nv.info._ZN7cutlass13device_kernelINS_4gemm6kernel13GemmUniversalIN4cute5tupleIJiiiiEEENS1_10collective13CollectiveMmaINS1_34MainloopSm90TmaGmmaWarpSpecializedILi2ENS5_IJNS4_1CILi1EEESB_SB_EEENS1_35KernelTmaWarpSpecializedCooperativeEEENS5_IJNSA_ILi384EEENSA_ILi256EEENSA_ILi128EEEEEEaNS5_IJlSB_lEEEaSJ_NS4_8TiledMMAINS4_8MMA_AtomIJNS4_4SM904GMMA27MMA_64x256x32_S32S8S8_SS_TNEEEENS4_6LayoutINS5_IJNSA_ILi2EEESB_SB_EEENS5_IJSB_NSA_ILi0EEEST_EEEEENS5_IJNS4_10UnderscoreESW_SW_EEEEENS4_13SM90_TMA_LOADENS4_14ComposedLayoutINS4_7SwizzleILi3ELi4ELi3EEENS4_18smem_ptr_flag_bitsILi8EEENSQ_INS5_IJNSA_ILi8EEESH_EEENS5_IJSH_SB_EEEEEEEvNS4_8identityESZ_S19_vS1A_EENS_8epilogue10collective6detail29Sm90TmaWarpSpecializedAdapterINS1D_15DefaultEpilogueIaSJ_SJ_NS1C_6thread17LinearCombinationIaLi1EiiLNS1H_9ScaleType4KindE0ELNS_15FloatRoundStyleE2EaEENS1_15EpilogueDefaultEEEEEvvEEEEvNT_6ParamsE,"",@"SHT_CUDA_INFO"
	.sectionflags	@""
	.align	4


	//----- nvinfo : EIATTR_CUDA_API_VERSION
	.align		4
        /*0000*/ 	.byte	0x04, 0x37
        /*0002*/ 	.short	(.L_21 - .L_20)
.L_20:
        /*0004*/ 	.word	0x00000082


	//----- nvinfo : EIATTR_KPARAM_INFO
	.align		4
.L_21:
        /*0008*/ 	.byte	0x04, 0x17
        /*000a*/ 	.short	(.L_23 - .L_22)
.L_22:
        /*000c*/ 	.word	0x00000000
        /*0010*/ 	.short	0x0000
        /*0012*/ 	.short	0x0070
        /*0014*/ 	.byte	0x00, 0xf0, 0x01, 0x10


	//----- nvinfo : EIATTR_SPARSE_MMA_MASK
	.align		4
.L_23:
        /*0018*/ 	.byte	0x03, 0x50
        /*001a*/ 	.short	0x0000


	//----- nvinfo : EIATTR_MAXREG_COUNT
	.align		4
        /*001c*/ 	.byte	0x03, 0x1b
        /*001e*/ 	.short	0x00a8


	//----- nvinfo : EIATTR_NUM_BARRIERS
	.align		4
        /*0020*/ 	.byte	0x02, 0x4c
        /*0022*/ 	.byte	0x01
	.zero		1


	//----- nvinfo : EIATTR_EXTERNS
	.align		4
        /*0024*/ 	.byte	0x04, 0x0f
        /*0026*/ 	.short	(.L_25 - .L_24)


	//   ....[0]....
	.align		4
.L_24:
        /*0028*/ 	.word	index@(__assertfail)


	//----- nvinfo : EIATTR_ANNOTATIONS
	.align		4
.L_25:
        /*002c*/ 	.byte	0x04, 0x55
        /*002e*/ 	.short	(.L_27 - .L_26)


	//   ....[0]....
.L_26:
        /*0030*/ 	.word	0x00000001
        /*0034*/ 	.byte	0x60, 0x05, 0x00, 0x00, 0x01, 0x00, 0x00, 0x00, 0x70, 0x05, 0x00, 0x00, 0x01, 0x00, 0x00, 0x00
        /* <DEDUP_REMOVED lines=1908> */
        /*7784*/ 	.byte	0xf0, 0x69, 0x02, 0x00, 0x01, 0x00, 0x00, 0x00, 0x10, 0x6a, 0x02, 0x00


	//----- nvinfo : EIATTR_MERCURY_ISA_VERSION
	.align		4
.L_27:
        /*7790*/ 	.byte	0x03, 0x5f
        /*7792*/ 	.short	0x0101


	//----- nvinfo : EIATTR_INT_WARP_WIDE_INSTR_OFFSETS
	.align		4
        /*7794*/ 	.byte	0x04, 0x31
        /*7796*/ 	.short	(.L_29 - .L_28)


	//   ....[0]....
.L_28:
        /*7798*/ 	.word	0x00000390


	//   ....[1]....
        /*779c*/ 	.word	0x000003a0


	//   ....[2]....
        /*77a0*/ 	.word	0x000004a0


	//----- nvinfo : EIATTR_COOP_GROUP_MASK_REGIDS
	.align		4
.L_29:
        /*77a4*/ 	.byte	0x04, 0x29
        /*77a6*/ 	.short	(.L_31 - .L_30)


	//   ....[0]....
.L_30:
        /*77a8*/ 	.word	0xffffffff


	//   ....[1]....
        /*77ac*/ 	.word	0xffffffff


	//   ....[2]....
        /*77b0*/ 	.word	0xffffffff


	//   ....[3]....
        /*77b4*/ 	.word	0xffffffff


	//   ....[4]....
        /*77b8*/ 	.word	0xffffffff


	//----- nvinfo : EIATTR_COOP_GROUP_INSTR_OFFSETS
	.align		4
.L_31:
        /*77bc*/ 	.byte	0x04, 0x28
        /*77be*/ 	.short	(.L_33 - .L_32)


	//   ....[0]....
.L_32:
        /*77c0*/ 	.word	0x00000070


	//   ....[1]....
        /*77c4*/ 	.word	0x00000080


	//   ....[2]....
        /*77c8*/ 	.word	0x00000140


	//   ....[3]....
        /*77cc*/ 	.word	0x00000290


	//   ....[4]....
        /*77d0*/ 	.word	0x00000ff0


	//----- nvinfo : EIATTR_REG_RECONFIG
	.align		4
.L_33:
        /*77d4*/ 	.byte	0x01, 0x54
	.zero		2


	//----- nvinfo : EIATTR_SYSCALL_OFFSETS
	.align		4
        /*77d8*/ 	.byte	0x04, 0x46
        /*77da*/ 	.short	(.L_35 - .L_34)


	//   ....[0]....
.L_34:
        /*77dc*/ 	.word	0x000011a0


	//----- nvinfo : EIATTR_MBARRIER_INSTR_OFFSETS
	.align		4
.L_35:
        /*77e0*/ 	.byte	0x04, 0x39
        /*77e2*/ 	.short	(.L_37 - .L_36)


	//   ....[0]....
.L_36:
        /*77e4*/ 	.word	0x00000240
        /*77e8*/ 	.word	0x000000ff
        /*77ec*/ 	.word	0x00000000
        /*77f0*/ 	.short	0x0100
        /*77f2*/ 	.byte	0x08
	.zero		1


	//   ....[1]....
        /*77f4*/ 	.word	0x00000250
        /*77f8*/ 	.word	0x000000ff
        /*77fc*/ 	.word	0x00000010
        /*7800*/ 	.short	0x0100
        /*7802*/ 	.byte	0x08
	.zero		1


	//   ....[2]....
        /*7804*/ 	.word	0x00000260
        /*7808*/ 	.word	0x000000ff
        /*780c*/ 	.word	0x00000008
        /*7810*/ 	.short	0x0100
        /*7812*/ 	.byte	0x08
	.zero		1


	//   ....[3]....
        /*7814*/ 	.word	0x00000270
        /*7818*/ 	.word	0x000000ff
        /*781c*/ 	.word	0x00000018
        /*7820*/ 	.short	0x0100
        /*7822*/ 	.byte	0x08
	.zero		1


	//   ....[4]....
        /*7824*/ 	.word	0x00000500
        /*7828*/ 	.word	0x000000ff
        /*782c*/ 	.word	0x00000030
        /*7830*/ 	.short	0x0100
        /*7832*/ 	.byte	0x06
	.zero		1


	//   ....[5]....
        /*7834*/ 	.word	0x00000580
        /*7838*/ 	.word	0x000000ff
        /*783c*/ 	.word	0x00000038
        /*7840*/ 	.short	0x0100
        /*7842*/ 	.byte	0x06
	.zero		1


	//   ....[6]....
        /*7844*/ 	.word	0x00001270
        /*7848*/ 	.word	0x00000003
        /*784c*/ 	.word	0x00000000
        /*7850*/ 	.short	0x010a
        /*7852*/ 	.byte	0x3f
	.zero		1


	//   ....[7]....
        /*7854*/ 	.word	0x000012b0
        /*7858*/ 	.word	0x00000003
        /*785c*/ 	.word	0x00000000
        /*7860*/ 	.short	0x010a
        /*7862*/ 	.byte	0x3f
	.zero		1


	//   ....[8]....
        /*7864*/ 	.word	0x00008660
        /*7868*/ 	.word	0x00000005
        /*786c*/ 	.word	0x00000000
        /*7870*/ 	.short	0x010a
        /*7872*/ 	.byte	0x3f
	.zero		1


	//   ....[9]....
        /*7874*/ 	.word	0x000086a0
        /*7878*/ 	.word	0x00000005
        /*787c*/ 	.word	0x00000000
        /*7880*/ 	.short	0x010a
        /*7882*/ 	.byte	0x3f
	.zero		1


	//   ....[10]....
        /*7884*/ 	.word	0x00011120
        /*7888*/ 	.word	0x00000005
        /*788c*/ 	.word	0x00000000
        /*7890*/ 	.short	0x0101
        /*7892*/ 	.byte	0x3f
	.zero		1


	//   ....[11]....
        /*7894*/ 	.word	0x000112e0
        /*7898*/ 	.word	0x00000000
        /*789c*/ 	.word	0x00000000
        /*78a0*/ 	.short	0x0101
        /*78a2*/ 	.byte	0x3f
	.zero		1


	//   ....[12]....
        /*78a4*/ 	.word	0x000265a0
        /*78a8*/ 	.word	0x0000000d
        /*78ac*/ 	.word	0x00000010
        /*78b0*/ 	.short	0x010a
        /*78b2*/ 	.byte	0x3f
	.zero		1


	//   ....[13]....
        /*78b4*/ 	.word	0x00026980
        /*78b8*/ 	.word	0x00000002
        /*78bc*/ 	.word	0x00000038
        /*78c0*/ 	.short	0x0101
        /*78c2*/ 	.byte	0x3f
	.zero		1


	//   ....[14]....
        /*78c4*/ 	.word	0x000270d0
        /*78c8*/ 	.word	0x00000005
        /*78cc*/ 	.word	0x00000000
        /*78d0*/ 	.short	0x010a
        /*78d2*/ 	.byte	0x3f
	.zero		1


	//   ....[15]....
        /*78d4*/ 	.word	0x00027160
        /*78d8*/ 	.word	0x00000003
        /*78dc*/ 	.word	0x00000000
        /*78e0*/ 	.short	0x010a
        /*78e2*/ 	.byte	0x3f
	.zero		1


	//   ....[16]....
        /*78e4*/ 	.word	0x000271c0
        /*78e8*/ 	.word	0x00000003
        /*78ec*/ 	.word	0x00000000
        /*78f0*/ 	.short	0x010a
        /*78f2*/ 	.byte	0x3f
	.zero		1


	//   ....[17]....
        /*78f4*/ 	.word	0x00027210
        /*78f8*/ 	.word	0x00000005
        /*78fc*/ 	.word	0x00000000
        /*7900*/ 	.short	0x010a
        /*7902*/ 	.byte	0x3f
	.zero		1


	//   ....[18]....
        /*7904*/ 	.word	0x000272e0
        /*7908*/ 	.word	0x0000000d
        /*790c*/ 	.word	0x00000010
        /*7910*/ 	.short	0x010a
        /*7912*/ 	.byte	0x3f
	.zero		1


	//   ....[19]....
        /*7914*/ 	.word	0x000273b0
        /*7918*/ 	.word	0x00000005
        /*791c*/ 	.word	0x00000000
        /*7920*/ 	.short	0x010a
        /*7922*/ 	.byte	0x3f
	.zero		1


	//----- nvinfo : EIATTR_NUM_MBARRIERS
	.align		4
.L_37:
        /*7924*/ 	.byte	0x03, 0x38
        /*7926*/ 	.short	0x0006


	//----- nvinfo : EIATTR_EXIT_INSTR_OFFSETS
	.align		4
        /*7928*/ 	.byte	0x04, 0x1c
        /*792a*/ 	.short	(.L_39 - .L_38)


	//   ....[0]....
.L_38:
        /*792c*/ 	.word	0x000005d0


	//   ....[1]....
        /*7930*/ 	.word	0x00000ec0


	//   ....[2]....
        /*7934*/ 	.word	0x00025bc0


	//   ....[3]....
        /*7938*/ 	.word	0x00026240


	//   ....[4]....
        /*793c*/ 	.word	0x000271b0


	//----- nvinfo : EIATTR_MAX_THREADS
	.align		4
.L_39:
        /*7940*/ 	.byte	0x04, 0x05
        /*7942*/ 	.short	(.L_41 - .L_40)
.L_40:
        /*7944*/ 	.word	0x00000180
        /*7948*/ 	.word	0x00000001
        /*794c*/ 	.word	0x00000001


	//----- nvinfo : EIATTR_CRS_STACK_SIZE
	.align		4
.L_41:
        /*7950*/ 	.byte	0x04, 0x1e
        /*7952*/ 	.short	(.L_43 - .L_42)
.L_42:
        /*7954*/ 	.word	0x00000000


	//----- nvinfo : EIATTR_CBANK_PARAM_SIZE
	.align		4
.L_43:
        /*7958*/ 	.byte	0x03, 0x19
        /*795a*/ 	.short	0x0470


	//----- nvinfo : EIATTR_PARAM_CBANK
	.align		4
        /*795c*/ 	.byte	0x04, 0x0a
        /*795e*/ 	.short	(.L_45 - .L_44)
	.align		4
.L_44:
        /*7960*/ 	.word	index@(.nv.constant0._ZN7cutlass13device_kernelINS_4gemm6kernel13GemmUniversalIN4cute5tupleIJiiiiEEENS1_10collective13CollectiveMmaINS1_34MainloopSm90TmaGmmaWarpSpecializedILi2ENS5_IJNS4_1CILi1EEESB_SB_EEENS1_35KernelTmaWarpSpecializedCooperativeEEENS5_IJNSA_ILi384EEENSA_ILi256EEENSA_ILi128EEEEEEaNS5_IJlSB_lEEEaSJ_NS4_8TiledMMAINS4_8MMA_AtomIJNS4_4SM904GMMA27MMA_64x256x32_S32S8S8_SS_TNEEEENS4_6LayoutINS5_IJNSA_ILi2EEESB_SB_EEENS5_IJSB_NSA_ILi0EEEST_EEEEENS5_IJNS4_10UnderscoreESW_SW_EEEEENS4_13SM90_TMA_LOADENS4_14ComposedLayoutINS4_7SwizzleILi3ELi4ELi3EEENS4_18smem_ptr_flag_bitsILi8EEENSQ_INS5_IJNSA_ILi8EEESH_EEENS5_IJSH_SB_EEEEEEEvNS4_8identityESZ_S19_vS1A_EENS_8epilogue10collective6detail29Sm90TmaWarpSpecializedAdapterINS1D_15DefaultEpilogueIaSJ_SJ_NS1C_6thread17LinearCombinationIaLi1EiiLNS1H_9ScaleType4KindE0ELNS_15FloatRoundStyleE2EaEENS1_15EpilogueDefaultEEEEEvvEEEEvNT_6ParamsE)
        /*7964*/ 	.short	0x0210
        /*7966*/ 	.short	0x0470


	//----- nvinfo : EIATTR_SW_WAR
	.align		4
.L_45:
        /*7968*/ 	.byte	0x04, 0x36
        /*796a*/ 	.short	(.L_47 - .L_46)
.L_46:
        /*796c*/ 	.word	0x00000008
.L_47:


//--------------------- .nv.callgraph             --------------------------
	.section	.nv.callgraph,"",@"SHT_CUDA_CALLGRAPH"
	.align	4
	.sectionentsize	8
	.align		4
        /*0000*/ 	.word	0x00000000
	.align		4
        /*0004*/ 	.word	0xffffffff
	.align		4
        /*0008*/ 	.word	index@(_ZN7cutlass13device_kernelINS_4gemm6kernel13GemmUniversalIN4cute5tupleIJiiiiEEENS1_10collective13CollectiveMmaINS1_34MainloopSm90TmaGmmaWarpSpecializedILi2ENS5_IJNS4_1CILi1EEESB_SB_EEENS1_35KernelTmaWarpSpecializedCooperativeEEENS5_IJNSA_ILi384EEENSA_ILi256EEENSA_ILi128EEEEEEaNS5_IJlSB_lEEEaSJ_NS4_8TiledMMAINS4_8MMA_AtomIJNS4_4SM904GMMA27MMA_64x256x32_S32S8S8_SS_TNEEEENS4_6LayoutINS5_IJNSA_ILi2EEESB_SB_EEENS5_IJSB_NSA_ILi0EEEST_EEEEENS5_IJNS4_10UnderscoreESW_SW_EEEEENS4_13SM90_TMA_LOADENS4_14ComposedLayoutINS4_7SwizzleILi3ELi4ELi3EEENS4_18smem_ptr_flag_bitsILi8EEENSQ_INS5_IJNSA_ILi8EEESH_EEENS5_IJSH_SB_EEEEEEEvNS4_8identityESZ_S19_vS1A_EENS_8epilogue10collective6detail29Sm90TmaWarpSpecializedAdapterINS1D_15DefaultEpilogueIaSJ_SJ_NS1C_6thread17LinearCombinationIaLi1EiiLNS1H_9ScaleType4KindE0ELNS_15FloatRoundStyleE2EaEENS1_15EpilogueDefaultEEEEEvvEEEEvNT_6ParamsE)
	.align		4
        /*000c*/ 	.word	index@(__assertfail)
	.align		4
        /*0010*/ 	.word	0x00000000
	.align		4
        /*0014*/ 	.word	0xfffffffe
	.align		4
        /*0018*/ 	.word	0x00000000
	.align		4
        /*001c*/ 	.word	0xfffffffd
	.align		4
        /*0020*/ 	.word	0x00000000
	.align		4
        /*0024*/ 	.word	0xfffffffc


//--------------------- .nv.constant4             --------------------------
	.section	.nv.constant4,"a",@progbits
	.align	8
	.align		8
.nv.constant4:
        /*0000*/ 	.dword	__assertfail
	.align		8
        /*0008*/ 	.dword	__unnamed_1
	.align		8
        /*0010*/ 	.dword	_ZN40_INTERNAL_a411e92f_4_k_cu_5a3a48d2_163094cuda3std3__45__cpo5beginE
	.align		8
        /*0018*/ 	.dword	_ZN40_INTERNAL_a411e92f_4_k_cu_5a3a48d2_163094cuda3std3__45__cpo3endE
	.align		8
        /*0020*/ 	.dword	_ZN40_INTERNAL_a411e92f_4_k_cu_5a3a48d2_163094cuda3std3__45__cpo6cbeginE
	.align		8
        /*0028*/ 	.dword	_ZN40_INTERNAL_a411e92f_4_k_cu_5a3a48d2_163094cuda3std3__45__cpo4cendE
	.align		8
        /*0030*/ 	.dword	_ZN40_INTERNAL_a411e92f_4_k_cu_5a3a48d2_163094cuda3std3__442_GLOBAL__N__a411e92f_4_k_cu_5a3a48d2_163096ignoreE
	.align		8
        /*0038*/ 	.dword	_ZN40_INTERNAL_a411e92f_4_k_cu_5a3a48d2_163094cuda3std3__419piecewise_constructE
	.align		8
        /*0040*/ 	.dword	_ZN40_INTERNAL_a411e92f_4_k_cu_5a3a48d2_163094cuda3std3__48in_placeE
	.align		8
        /*0048*/ 	.dword	_ZN40_INTERNAL_a411e92f_4_k_cu_5a3a48d2_163094cuda3std6ranges3__45__cpo4swapE
	.align		8
        /*0050*/ 	.dword	_ZN40_INTERNAL_a411e92f_4_k_cu_5a3a48d2_163094cuda3std6ranges3__45__cpo9iter_moveE
	.align		8
        /*0058*/ 	.dword	_ZN40_INTERNAL_a411e92f_4_k_cu_5a3a48d2_163094cute7productE
	.align		8
        /*0060*/ 	.dword	_ZN40_INTERNAL_a411e92f_4_k_cu_5a3a48d2_163094cute1_E
	.align		8
        /*0068*/ 	.dword	$str$22
	.align		8
        /*0070*/ 	.dword	$str$23


//--------------------- .text._ZN7cutlass13device_kernelINS_4gemm6kernel13GemmUniversalIN4cute5tupleIJiiiiEEENS1_10collective13CollectiveMmaINS1_34MainloopSm90TmaGmmaWarpSpecializedILi2ENS5_IJNS4_1CILi1EEESB_SB_EEENS1_35KernelTmaWarpSpecializedCooperativeEEENS5_IJNSA_ILi384EEENSA_ILi256EEENSA_ILi128EEEEEEaNS5_IJlSB_lEEEaSJ_NS4_8TiledMMAINS4_8MMA_AtomIJNS4_4SM904GMMA27MMA_64x256x32_S32S8S8_SS_TNEEEENS4_6LayoutINS5_IJNSA_ILi2EEESB_SB_EEENS5_IJSB_NSA_ILi0EEEST_EEEEENS5_IJNS4_10UnderscoreESW_SW_EEEEENS4_13SM90_TMA_LOADENS4_14ComposedLayoutINS4_7SwizzleILi3ELi4ELi3EEENS4_18smem_ptr_flag_bitsILi8EEENSQ_INS5_IJNSA_ILi8EEESH_EEENS5_IJSH_SB_EEEEEEEvNS4_8identityESZ_S19_vS1A_EENS_8epilogue10collective6detail29Sm90TmaWarpSpecializedAdapterINS1D_15DefaultEpilogueIaSJ_SJ_NS1C_6thread17LinearCombinationIaLi1EiiLNS1H_9ScaleType4KindE0ELNS_15FloatRoundStyleE2EaEENS1_15EpilogueDefaultEEEEEvvEEEEvNT_6ParamsE --------------------------
	.section	.text._ZN7cutlass13device_kernelINS_4gemm6kernel13GemmUniversalIN4cute5tupleIJiiiiEEENS1_10collective13CollectiveMmaINS1_34MainloopSm90TmaGmmaWarpSpecializedILi2ENS5_IJNS4_1CILi1EEESB_SB_EEENS1_35KernelTmaWarpSpecializedCooperativeEEENS5_IJNSA_ILi384EEENSA_ILi256EEENSA_ILi128EEEEEEaNS5_IJlSB_lEEEaSJ_NS4_8TiledMMAINS4_8MMA_AtomIJNS4_4SM904GMMA27MMA_64x256x32_S32S8S8_SS_TNEEEENS4_6LayoutINS5_IJNSA_ILi2EEESB_SB_EEENS5_IJSB_NSA_ILi0EEEST_EEEEENS5_IJNS4_10UnderscoreESW_SW_EEEEENS4_13SM90_TMA_LOADENS4_14ComposedLayoutINS4_7SwizzleILi3ELi4ELi3EEENS4_18smem_ptr_flag_bitsILi8EEENSQ_INS5_IJNSA_ILi8EEESH_EEENS5_IJSH_SB_EEEEEEEvNS4_8identityESZ_S19_vS1A_EENS_8epilogue10collective6detail29Sm90TmaWarpSpecializedAdapterINS1D_15DefaultEpilogueIaSJ_SJ_NS1C_6thread17LinearCombinationIaLi1EiiLNS1H_9ScaleType4KindE0ELNS_15FloatRoundStyleE2EaEENS1_15EpilogueDefaultEEEEEvvEEEEvNT_6ParamsE,"ax",@progbits
	.align	128
.text._ZN7cutlass13device_kernelINS_4gemm6kernel13GemmUniversalIN4cute5tupleIJiiiiEEENS1_10collective13CollectiveMmaINS1_34MainloopSm90TmaGmmaWarpSpecializedILi2ENS5_IJNS4_1CILi1EEESB_SB_EEENS1_35KernelTmaWarpSpecializedCooperativeEEENS5_IJNSA_ILi384EEENSA_ILi256EEENSA_ILi128EEEEEEaNS5_IJlSB_lEEEaSJ_NS4_8TiledMMAINS4_8MMA_AtomIJNS4_4SM904GMMA27MMA_64x256x32_S32S8S8_SS_TNEEEENS4_6LayoutINS5_IJNSA_ILi2EEESB_SB_EEENS5_IJSB_NSA_ILi0EEEST_EEEEENS5_IJNS4_10UnderscoreESW_SW_EEEEENS4_13SM90_TMA_LOADENS4_14ComposedLayoutINS4_7SwizzleILi3ELi4ELi3EEENS4_18smem_ptr_flag_bitsILi8EEENSQ_INS5_IJNSA_ILi8EEESH_EEENS5_IJSH_SB_EEEEEEEvNS4_8identityESZ_S19_vS1A_EENS_8epilogue10collective6detail29Sm90TmaWarpSpecializedAdapterINS1D_15DefaultEpilogueIaSJ_SJ_NS1C_6thread17LinearCombinationIaLi1EiiLNS1H_9ScaleType4KindE0ELNS_15FloatRoundStyleE2EaEENS1_15EpilogueDefaultEEEEEvvEEEEvNT_6ParamsE:
        .type           _ZN7cutlass13device_kernelINS_4gemm6kernel13GemmUniversalIN4cute5tupleIJiiiiEEENS1_10collective13CollectiveMmaINS1_34MainloopSm90TmaGmmaWarpSpecializedILi2ENS5_IJNS4_1CILi1EEESB_SB_EEENS1_35KernelTmaWarpSpecializedCooperativeEEENS5_IJNSA_ILi384EEENSA_ILi256EEENSA_ILi128EEEEEEaNS5_IJlSB_lEEEaSJ_NS4_8TiledMMAINS4_8MMA_AtomIJNS4_4SM904GMMA27MMA_64x256x32_S32S8S8_SS_TNEEEENS4_6LayoutINS5_IJNSA_ILi2EEESB_SB_EEENS5_IJSB_NSA_ILi0EEEST_EEEEENS5_IJNS4_10UnderscoreESW_SW_EEEEENS4_13SM90_TMA_LOADENS4_14ComposedLayoutINS4_7SwizzleILi3ELi4ELi3EEENS4_18smem_ptr_flag_bitsILi8EEENSQ_INS5_IJNSA_ILi8EEESH_EEENS5_IJSH_SB_EEEEEEEvNS4_8identityESZ_S19_vS1A_EENS_8epilogue10collective6detail29Sm90TmaWarpSpecializedAdapterINS1D_15DefaultEpilogueIaSJ_SJ_NS1C_6thread17LinearCombinationIaLi1EiiLNS1H_9ScaleType4KindE0ELNS_15FloatRoundStyleE2EaEENS1_15EpilogueDefaultEEEEEvvEEEEvNT_6ParamsE,@function
        .size           _ZN7cutlass13device_kernelINS_4gemm6kernel13GemmUniversalIN4cute5tupleIJiiiiEEENS1_10collective13CollectiveMmaINS1_34MainloopSm90TmaGmmaWarpSpecializedILi2ENS5_IJNS4_1CILi1EEESB_SB_EEENS1_35KernelTmaWarpSpecializedCooperativeEEENS5_IJNSA_ILi384EEENSA_ILi256EEENSA_ILi128EEEEEEaNS5_IJlSB_lEEEaSJ_NS4_8TiledMMAINS4_8MMA_AtomIJNS4_4SM904GMMA27MMA_64x256x32_S32S8S8_SS_TNEEEENS4_6LayoutINS5_IJNSA_ILi2EEESB_SB_EEENS5_IJSB_NSA_ILi0EEEST_EEEEENS5_IJNS4_10UnderscoreESW_SW_EEEEENS4_13SM90_TMA_LOADENS4_14ComposedLayoutINS4_7SwizzleILi3ELi4ELi3EEENS4_18smem_ptr_flag_bitsILi8EEENSQ_INS5_IJNSA_ILi8EEESH_EEENS5_IJSH_SB_EEEEEEEvNS4_8identityESZ_S19_vS1A_EENS_8epilogue10collective6detail29Sm90TmaWarpSpecializedAdapterINS1D_15DefaultEpilogueIaSJ_SJ_NS1C_6thread17LinearCombinationIaLi1EiiLNS1H_9ScaleType4KindE0ELNS_15FloatRoundStyleE2EaEENS1_15EpilogueDefaultEEEEEvvEEEEvNT_6ParamsE,(.L_x_80 - _ZN7cutlass13device_kernelINS_4gemm6kernel13GemmUniversalIN4cute5tupleIJiiiiEEENS1_10collective13CollectiveMmaINS1_34MainloopSm90TmaGmmaWarpSpecializedILi2ENS5_IJNS4_1CILi1EEESB_SB_EEENS1_35KernelTmaWarpSpecializedCooperativeEEENS5_IJNSA_ILi384EEENSA_ILi256EEENSA_ILi128EEEEEEaNS5_IJlSB_lEEEaSJ_NS4_8TiledMMAINS4_8MMA_AtomIJNS4_4SM904GMMA27MMA_64x256x32_S32S8S8_SS_TNEEEENS4_6LayoutINS5_IJNSA_ILi2EEESB_SB_EEENS5_IJSB_NSA_ILi0EEEST_EEEEENS5_IJNS4_10UnderscoreESW_SW_EEEEENS4_13SM90_TMA_LOADENS4_14ComposedLayoutINS4_7SwizzleILi3ELi4ELi3EEENS4_18smem_ptr_flag_bitsILi8EEENSQ_INS5_IJNSA_ILi8EEESH_EEENS5_IJSH_SB_EEEEEEEvNS4_8identityESZ_S19_vS1A_EENS_8epilogue10collective6detail29Sm90TmaWarpSpecializedAdapterINS1D_15DefaultEpilogueIaSJ_SJ_NS1C_6thread17LinearCombinationIaLi1EiiLNS1H_9ScaleType4KindE0ELNS_15FloatRoundStyleE2EaEENS1_15EpilogueDefaultEEEEEvvEEEEvNT_6ParamsE)
        .other          _ZN7cutlass13device_kernelINS_4gemm6kernel13GemmUniversalIN4cute5tupleIJiiiiEEENS1_10collective13CollectiveMmaINS1_34MainloopSm90TmaGmmaWarpSpecializedILi2ENS5_IJNS4_1CILi1EEESB_SB_EEENS1_35KernelTmaWarpSpecializedCooperativeEEENS5_IJNSA_ILi384EEENSA_ILi256EEENSA_ILi128EEEEEEaNS5_IJlSB_lEEEaSJ_NS4_8TiledMMAINS4_8MMA_AtomIJNS4_4SM904GMMA27MMA_64x256x32_S32S8S8_SS_TNEEEENS4_6LayoutINS5_IJNSA_ILi2EEESB_SB_EEENS5_IJSB_NSA_ILi0EEEST_EEEEENS5_IJNS4_10UnderscoreESW_SW_EEEEENS4_13SM90_TMA_LOADENS4_14ComposedLayoutINS4_7SwizzleILi3ELi4ELi3EEENS4_18smem_ptr_flag_bitsILi8EEENSQ_INS5_IJNSA_ILi8EEESH_EEENS5_IJSH_SB_EEEEEEEvNS4_8identityESZ_S19_vS1A_EENS_8epilogue10collective6detail29Sm90TmaWarpSpecializedAdapterINS1D_15DefaultEpilogueIaSJ_SJ_NS1C_6thread17LinearCombinationIaLi1EiiLNS1H_9ScaleType4KindE0ELNS_15FloatRoundStyleE2EaEENS1_15EpilogueDefaultEEEEEvvEEEEvNT_6ParamsE,@"STO_CUDA_ENTRY STV_DEFAULT"
_ZN7cutlass13device_kernelINS_4gemm6kernel13GemmUniversalIN4cute5tupleIJiiiiEEENS1_10collective13CollectiveMmaINS1_34MainloopSm90TmaGmmaWarpSpecializedILi2ENS5_IJNS4_1CILi1EEESB_SB_EEENS1_35KernelTmaWarpSpecializedCooperativeEEENS5_IJNSA_ILi384EEENSA_ILi256EEENSA_ILi128EEEEEEaNS5_IJlSB_lEEEaSJ_NS4_8TiledMMAINS4_8MMA_AtomIJNS4_4SM904GMMA27MMA_64x256x32_S32S8S8_SS_TNEEEENS4_6LayoutINS5_IJNSA_ILi2EEESB_SB_EEENS5_IJSB_NSA_ILi0EEEST_EEEEENS5_IJNS4_10UnderscoreESW_SW_EEEEENS4_13SM90_TMA_LOADENS4_14ComposedLayoutINS4_7SwizzleILi3ELi4ELi3EEENS4_18smem_ptr_flag_bitsILi8EEENSQ_INS5_IJNSA_ILi8EEESH_EEENS5_IJSH_SB_EEEEEEEvNS4_8identityESZ_S19_vS1A_EENS_8epilogue10collective6detail29Sm90TmaWarpSpecializedAdapterINS1D_15DefaultEpilogueIaSJ_SJ_NS1C_6thread17LinearCombinationIaLi1EiiLNS1H_9ScaleType4KindE0ELNS_15FloatRoundStyleE2EaEENS1_15EpilogueDefaultEEEEEvvEEEEvNT_6ParamsE:
[----:B------:R-:W0:Y:S02]  /*0000*/  LDC R1, c[0x0][0x28] ;  /* 0x00000a00ff017b82 */ /* 0x000e240000000800 */
[----:B0-----:R-:W-:Y:S01]  /*0010*/  VIADD R1, R1, 0xffffee60 ;  /* 0xffffee6001017836 */ /* 0x001fe20000000000 */
[----:B------:R-:W0:Y:S01]  /*0020*/  S2R R3, SR_TID.X ;  /* 0x0000000000037919 */ /* 0x000e220000002100 */
[----:B------:R-:W-:Y:S01]  /*0030*/  ELECT P0, URZ, PT ;  /* 0x00000000003f782f */ /* 0x000fe20003800000 */
[----:B------:R-:W-:Y:S01]  /*0040*/  BSSY B0, `(.L_x_0) ;  /* 0x000000f000007945 */ /* 0x000fe20003800000 */
[--C-:B0-----:R-:W-:Y:S02]  /*0050*/  SHF.R.U32.HI R0, RZ, 0x5, R3.reuse ;  /* 0x00000005ff007819 */ /* 0x101fe40000011603 */
[----:B------:R-:W-:-:S03]  /*0060*/  SHF.R.U32.HI R3, RZ, 0x7, R3 ;  /* 0x00000007ff037819 */ /* 0x000fc60000011603 */
[----:B------:R-:W0:Y:S04]  /*0070*/  SHFL.IDX PT, R2, R0, RZ, 0x1f ;  /* 0x00001fff00027589 */ /* 0x000e2800000e0000 */
[----:B------:R1:W2:Y:S01]  /*0080*/  SHFL.IDX PT, R5, R3, RZ, 0x1f ;  /* 0x00001fff03057589 */ /* 0x0002a200000e0000 */
[----:B0-----:R-:W-:-:S13]  /*0090*/  ISETP.NE.OR P0, PT, R2, RZ, !P0 ;  /* 0x000000ff0200720c */ /* 0x001fda0004705670 */
[----:B-12---:R-:W-:Y:S05]  /*00a0*/  @P0 BRA `(.L_x_1) ;  /* 0x0000000000200947 */ /* 0x006fea0003800000 */
[----:B------:R-:W-:Y:S02]  /*00b0*/  ULDC.64 UR4, c[0x0][0x198] ;  /* 0x0000660000047ab9 */ /* 0x000fe40000000a00 */
[----:B------:R-:W-:Y:S02]  /*00c0*/  UIADD3 UR6, UP0, UR4, 0xf0, URZ ;  /* 0x000000f004067890 */ /* 0x000fe4000ff1e03f */
[----:B------:R-:W-:Y:S02]  /*00d0*/  UIADD3 UR4, UP1, UR4, 0x1f0, URZ ;  /* 0x000001f004047890 */ /* 0x000fe4000ff3e03f */
[----:B------:R-:W-:Y:S02]  /*00e0*/  UIADD3.X UR7, URZ, UR5, URZ, UP0, !UPT ;  /* 0x000000053f077290 */ /* 0x000fe400087fe43f */
[----:B------:R-:W-:-:S07]  /*00f0*/  UIADD3.X UR5, URZ, UR5, URZ, UP1, !UPT ;  /* 0x000000053f057290 */ /* 0x000fce0008ffe43f */
[----:B------:R0:W-:Y:S02]  /*0100*/  UTMACCTL.PF [UR6] ;  /* 0x00000000060079b9 */ /* 0x0001e40008040000 */
[----:B------:R0:W-:Y:S02]  /*0110*/  UTMACCTL.PF [UR4] ;  /* 0x00000000040079b9 */ /* 0x0001e40008040000 */
[----:B0-----:R-:W-:Y:S01]  /*0120*/  NOP ;  /* 0x0000000000007918 */ /* 0x001fe20000000000 */
.L_x_1:
[----:B------:R-:W-:Y:S05]  /*0130*/  BSYNC B0 ;  /* 0x0000000000007941 */ /* 0x000fea0003800000 */
.L_x_0:
[----:B------:R-:W0:Y:S02]  /*0140*/  SHFL.IDX PT, R3, R0, RZ, 0x1f ;  /* 0x00001fff00037589 */ /* 0x000e2400000e0000 */
[----:B0-----:R-:W-:-:S13]  /*0150*/  ISETP.NE.AND P0, PT, R3, RZ, PT ;  /* 0x000000ff0300720c */ /* 0x001fda0003f05270 */
[----:B------:R-:W-:Y:S05]  /*0160*/  @P0 BRA `(.L_x_2) ;  /* 0x0000000000480947 */ /* 0x000fea0003800000 */
[----:B------:R-:W0:Y:S01]  /*0170*/  S2UR UR8, SR_CgaCtaId ;  /* 0x00000000000879c3 */ /* 0x000e220000008800 */
[----:B------:R-:W-:Y:S01]  /*0180*/  UMOV UR4, 0x400 ;  /* 0x0000040000047882 */ /* 0x000fe20000000000 */
[----:B------:R-:W-:Y:S01]  /*0190*/  UMOV UR5, 0x1 ;  /* 0x0000000100057882 */ /* 0x000fe20000000000 */
[----:B------:R-:W-:Y:S01]  /*01a0*/  UMOV UR6, 0x100 ;  /* 0x0000010000067882 */ /* 0x000fe20000000000 */
[----:B------:R-:W-:Y:S01]  /*01b0*/  ELECT P0, URZ, PT ;  /* 0x00000000003f782f */ /* 0x000fe20003800000 */
[----:B------:R-:W-:-:S04]  /*01c0*/  UIADD3 UR6, -UR6, 0x100000, URZ ;  /* 0x0010000006067890 */ /* 0x000fc8000fffe13f */
[----:B------:R-:W-:Y:S02]  /*01d0*/  USHF.L.U32 UR7, UR6, 0xb, URZ ;  /* 0x0000000b06077899 */ /* 0x000fe4000800063f */
[----:B------:R-:W-:Y:S02]  /*01e0*/  USHF.L.U32 UR6, UR6, 0x1, URZ ;  /* 0x0000000106067899 */ /* 0x000fe4000800063f */
[----:B0-----:R-:W-:Y:S02]  /*01f0*/  ULEA UR8, UR8, UR4, 0x18 ;  /* 0x0000000408087291 */ /* 0x001fe4000f8ec03f */
[----:B------:R-:W-:-:S04]  /*0200*/  UIADD3 UR4, -UR5, 0x100000, URZ ;  /* 0x0010000005047890 */ /* 0x000fc8000fffe13f */
[----:B------:R-:W-:Y:S02]  /*0210*/  USHF.L.U32 UR5, UR4, 0xb, URZ ;  /* 0x0000000b04057899 */ /* 0x000fe4000800063f */
[----:B------:R-:W-:Y:S01]  /*0220*/  USHF.L.U32 UR4, UR4, 0x1, URZ ;  /* 0x0000000104047899 */ /* 0x000fe2000800063f */
[----:B------:R-:W0:Y:S11]  /*0230*/  FENCE.VIEW.ASYNC.S ;  /* 0x00000000000073c6 */ /* 0x000e360000000000 */
[----:B0-----:R0:W1:Y:S01]  /*0240*/  SYNCS.EXCH.64 URZ, [UR8], UR4 ;  /* 0x00000004083f75b2 */ /* 0x0010620008000100 */
[----:B------:R0:W2:Y:S01]  /*0250*/  SYNCS.EXCH.64 URZ, [UR8+0x10], UR6 ;  /* 0x00001006083f75b2 */ /* 0x0000a20008000100 */
[----:B------:R0:W3:Y:S01]  /*0260*/  SYNCS.EXCH.64 URZ, [UR8+0x8], UR4 ;  /* 0x00000804083f75b2 */ /* 0x0000e20008000100 */
[----:B------:R0:W4:Y:S01]  /*0270*/  SYNCS.EXCH.64 URZ, [UR8+0x18], UR6 ;  /* 0x00001806083f75b2 */ /* 0x0001220008000100 */
[----:B------:R-:W-:Y:S01]  /*0280*/  NOP ;  /* 0x0000000000007918 */ /* 0x000fe20000000000 */
.L_x_2:
[----:B------:R-:W5:Y:S01]  /*0290*/  SHFL.IDX PT, R0, R0, RZ, 0x1f ;  /* 0x00001fff00007589 */ /* 0x000f6200000e0000 */
[----:B------:R-:W1:Y:S01]  /*02a0*/  LDC R3, c[0x0][0x65c] ;  /* 0x00019700ff037b82 */ /* 0x000e620000000800 */
[----:B------:R-:W-:Y:S02]  /*02b0*/  ELECT P0, URZ, PT ;  /* 0x00000000003f782f */ /* 0x000fe40003800000 */
[C---:B------:R-:W-:Y:S01]  /*02c0*/  ISETP.NE.AND P2, PT, R5.reuse, RZ, PT ;  /* 0x000000ff0500720c */ /* 0x040fe20003f45270 */
[----:B------:R-:W2:Y:S01]  /*02d0*/  S2R R6, SR_CTAID.Y ;  /* 0x0000000000067919 */ /* 0x000ea20000002600 */
[----:B0-----:R-:W-:Y:S01]  /*02e0*/  UMOV UR4, 0x20 ;  /* 0x0000002000047882 */ /* 0x001fe20000000000 */
[----:B------:R-:W-:Y:S01]  /*02f0*/  VIADD R7, R5, 0xffffffff ;  /* 0xffffffff05077836 */ /* 0x000fe20000000000 */
[----:B------:R-:W-:Y:S01]  /*0300*/  NOP ;  /* 0x0000000000007918 */ /* 0x000fe20000000000 */
[----:B------:R-:W0:Y:S01]  /*0310*/  S2R R4, SR_CTAID.X ;  /* 0x0000000000047919 */ /* 0x000e220000002500 */
[----:B------:R-:W-:-:S02]  /*0320*/  NOP ;  /* 0x0000000000007918 */ /* 0x000fc40000000000 */
[----:B------:R-:W-:Y:S02]  /*0330*/  ISETP.GE.U32.AND P1, PT, R7, 0x2, PT ;  /* 0x000000020700780c */ /* 0x000fe40003f26070 */
[----:B-----5:R-:W-:Y:S02]  /*0340*/  ISETP.NE.OR P0, PT, R0, RZ, !P0 ;  /* 0x000000ff0000720c */ /* 0x020fe40004705670 */
[----:B-1----:R-:W-:Y:S02]  /*0350*/  ISETP.NE.AND P3, PT, R3, 0x1, PT ;  /* 0x000000010300780c */ /* 0x002fe40003f65270 */
[----:B------:R-:W-:-:S04]  /*0360*/  SHF.R.S32.HI R3, RZ, 0x1f, R2 ;  /* 0x0000001fff037819 */ /* 0x000fc80000011402 */
[----:B------:R-:W-:-:S04]  /*0370*/  LEA.HI R3, R3, R2, RZ, 0x2 ;  /* 0x0000000203037211 */ /* 0x000fc800078f10ff */
[----:B------:R-:W-:Y:S01]  /*0380*/  LOP3.LUT R3, R3, 0xfffffffc, RZ, 0xc0, !PT ;  /* 0xfffffffc03037812 */ /* 0x000fe200078ec0ff */
[----:B------:R-:W-:Y:S01]  /*0390*/  VOTEU.ALL UP0, P0 ;  /* 0x00000000003f7886 */ /* 0x000fe20000000000 */
[----:B------:R-:W-:Y:S01]  /*03a0*/  VOTEU.ALL UP1, P0 ;  /* 0x00000000003f7886 */ /* 0x000fe20000020000 */
[----:B------:R-:W0:Y:S01]  /*03b0*/  @P3 LDC R9, c[0x0][0x10] ;  /* 0x00000400ff093b82 */ /* 0x000e220000000800 */
[----:B------:R-:W-:Y:S02]  /*03c0*/  @P3 IMAD.MOV.U32 R13, RZ, RZ, RZ ;  /* 0x000000ffff0d3224 */ /* 0x000fe400078e00ff */
[----:B------:R-:W-:Y:S01]  /*03d0*/  IMAD.IADD R0, R2, 0x1, -R3 ;  /* 0x0000000102007824 */ /* 0x000fe200078e0a03 */
[----:B------:R-:W-:Y:S01]  /*03e0*/  @!UP0 UMOV UR6, 0x400 ;  /* 0x0000040000068882 */ /* 0x000fe20000000000 */
[----:B------:R-:W-:-:S04]  /*03f0*/  @!UP0 UIADD3 UR4, -UR4, 0x100000, URZ ;  /* 0x0010000004048890 */ /* 0x000fc8000fffe13f */
[----:B------:R-:W-:Y:S02]  /*0400*/  @!UP0 USHF.L.U32 UR5, UR4, 0xb, URZ ;  /* 0x0000000b04058899 */ /* 0x000fe4000800063f */
[----:B------:R-:W-:Y:S01]  /*0410*/  @!UP0 USHF.L.U32 UR4, UR4, 0x1, URZ ;  /* 0x0000000104048899 */ /* 0x000fe2000800063f */
[----:B--2---:R-:W-:Y:S01]  /*0420*/  @P3 IMAD.MOV.U32 R2, RZ, RZ, R6 ;  /* 0x000000ffff023224 */ /* 0x004fe200078e0006 */
[----:B------:R-:W1:Y:S01]  /*0430*/  @!UP0 S2UR UR7, SR_CgaCtaId ;  /* 0x00000000000789c3 */ /* 0x000e620000008800 */
[----:B------:R-:W-:-:S07]  /*0440*/  @P3 IMAD.MOV.U32 R3, RZ, RZ, RZ ;  /* 0x000000ffff033224 */ /* 0x000fce00078e00ff */
[----:B------:R-:W2:Y:S01]  /*0450*/  @!P3 LDC R11, c[0x0][0xc] ;  /* 0x00000300ff0bbb82 */ /* 0x000ea20000000800 */
[----:B0-----:R-:W-:-:S04]  /*0460*/  @P3 IMAD.WIDE.U32 R8, R4, R9, R2 ;  /* 0x0000000904083225 */ /* 0x001fc800078e0002 */
[----:B------:R-:W-:Y:S02]  /*0470*/  @P3 IMAD.MOV.U32 R12, RZ, RZ, R8 ;  /* 0x000000ffff0c3224 */ /* 0x000fe400078e0008 */
[----:B------:R-:W-:Y:S01]  /*0480*/  @P3 IMAD.IADD R18, R9, 0x1, R13 ;  /* 0x0000000109123824 */ /* 0x000fe200078e020d */
[----:B-1----:R-:W-:Y:S01]  /*0490*/  @!UP0 ULEA UR6, UR7, UR6, 0x18 ;  /* 0x0000000607068291 */ /* 0x002fe2000f8ec03f */
[----:B------:R-:W-:Y:S01]  /*04a0*/  VOTEU.ALL UP0, P0 ;  /* 0x00000000003f7886 */ /* 0x000fe20000000000 */
[----:B------:R-:W-:-:S04]  /*04b0*/  ISETP.NE.AND P0, PT, R0, 0x3, PT ;  /* 0x000000030000780c */ /* 0x000fc80003f05270 */
[----:B------:R-:W-:-:S04]  /*04c0*/  ISETP.EQ.OR P0, PT, R0, RZ, !P0 ;  /* 0x000000ff0000720c */ /* 0x000fc80004702670 */
[----:B------:R-:W-:Y:S01]  /*04d0*/  ISETP.EQ.AND P0, PT, R5, RZ, P0 ;  /* 0x000000ff0500720c */ /* 0x000fe20000702270 */
[----:B------:R-:W-:Y:S01]  /*04e0*/  IMAD.MOV.U32 R5, RZ, RZ, RZ ;  /* 0x000000ffff057224 */ /* 0x000fe200078e00ff */
[----:B------:R-:W0:Y:S02]  /*04f0*/  FENCE.VIEW.ASYNC.S ;  /* 0x00000000000073c6 */ /* 0x000e240000000000 */
[----:B0-----:R0:W3:Y:S01]  /*0500*/  @!UP0 SYNCS.EXCH.64 URZ, [UR6+0x30], UR4 ;  /* 0x00003004063f85b2 */ /* 0x0010e20008000100 */
[----:B------:R-:W-:Y:S01]  /*0510*/  SEL R19, RZ, 0x1, !P0 ;  /* 0x00000001ff137807 */ /* 0x000fe20004000000 */
[----:B--2---:R-:W-:-:S03]  /*0520*/  @!P3 IMAD.WIDE.U32 R2, R11, R6, R4 ;  /* 0x000000060b02b225 */ /* 0x004fc600078e0004 */
[----:B------:R-:W-:Y:S01]  /*0530*/  SEL R19, R19, 0x2, P1 ;  /* 0x0000000213137807 */ /* 0x000fe20000800000 */
[----:B------:R-:W-:Y:S02]  /*0540*/  @!P3 IMAD.MOV.U32 R12, RZ, RZ, R2 ;  /* 0x000000ffff0cb224 */ /* 0x000fe400078e0002 */
[----:B------:R-:W-:-:S03]  /*0550*/  @!P3 IMAD.MOV.U32 R18, RZ, RZ, R3 ;  /* 0x000000ffff12b224 */ /* 0x000fc600078e0003 */
[----:B------:R0:W-:Y:S04]  /*0560*/  STL [R1+0x404], R12 ;  /* 0x0004040c01007387 */ /* 0x0001e80000100800 */
[----:B------:R0:W-:Y:S01]  /*0570*/  STL [R1+0x400], R18 ;  /* 0x0004001201007387 */ /* 0x0001e20000100800 */
[----:B------:R0:W3:Y:S01]  /*0580*/  @!UP1 SYNCS.EXCH.64 URZ, [UR6+0x38], UR4 ;  /* 0x00003804063f95b2 */ /* 0x0000e20008000100 */
[----:B------:R-:W-:Y:S01]  /*0590*/  NOP ;  /* 0x0000000000007918 */ /* 0x000fe20000000000 */
[----:B---34-:R-:W-:Y:S06]  /*05a0*/  BAR.SYNC.DEFER_BLOCKING 0x0 ;  /* 0x0000000000007b1d */ /* 0x018fec0000010000 */
[----:B------:R-:W-:Y:S05]  /*05b0*/  @!P2 BRA `(.L_x_3) ;  /* 0x000002540084a947 */ /* 0x000fea0003800000 */
[----:B------:R-:W-:-:S13]  /*05c0*/  ISETP.GT.U32.AND P0, PT, R7, 0x1, PT ;  /* 0x000000010700780c */ /* 0x000fda0003f04070 */
[----:B0-----:R-:W-:Y:S05]  /*05d0*/  @P0 EXIT ;  /* 0x000000000000094d */ /* 0x001fea0003800000 */
[----:B------:R-:W-:Y:S01]  /*05e0*/  ULDC.64 UR4, c[0x0][0x650] ;  /* 0x0001940000047ab9 */ /* 0x000fe20000000a00 */
[----:B------:R-:W-:Y:S01]  /*05f0*/  PRMT R0, RZ, 0x7610, R0 ;  /* 0x00007610ff007816 */ /* 0x000fe20000000000 */
[----:B------:R-:W-:Y:S01]  /*0600*/  IMAD.MOV.U32 R152, RZ, RZ, -0x1 ;  /* 0xffffffffff987424 */ /* 0x000fe200078e00ff */
[----:B------:R-:W-:Y:S01]  /*0610*/  ISETP.GE.U32.AND P0, PT, R12, UR4, PT ;  /* 0x000000040c007c0c */ /* 0x000fe2000bf06070 */
[----:B------:R-:W-:Y:S02]  /*0620*/  IMAD.MOV.U32 R23, RZ, RZ, -0x1 ;  /* 0xffffffffff177424 */ /* 0x000fe400078e00ff */
[----:B------:R-:W-:Y:S01]  /*0630*/  IMAD.MOV.U32 R22, RZ, RZ, -0x1 ;  /* 0xffffffffff167424 */ /* 0x000fe200078e00ff */
[----:B------:R-:W-:-:S13]  /*0640*/  ISETP.GE.U32.AND.EX P0, PT, R18, UR5, PT, P0 ;  /* 0x0000000512007c0c */ /* 0x000fda000bf06100 */
[----:B------:R-:W-:Y:S05]  /*0650*/  @P0 BRA `(.L_x_4) ;  /* 0x0000000400600947 */ /* 0x000fea0003800000 */
[----:B------:R-:W0:Y:S01]  /*0660*/  LDC.64 R14, c[0x0][0x628] ;  /* 0x00018a00ff0e7b82 */ /* 0x000e220000000a00 */
[----:B------:R-:W-:Y:S02]  /*0670*/  IMAD.MOV.U32 R2, RZ, RZ, R12 ;  /* 0x000000ffff027224 */ /* 0x000fe400078e000c */
[----:B------:R-:W-:-:S05]  /*0680*/  IMAD.MOV.U32 R3, RZ, RZ, R18 ;  /* 0x000000ffff037224 */ /* 0x000fca00078e0012 */
[----:B------:R-:W1:Y:S08]  /*0690*/  LDC R0, c[0x0][0x630] ;  /* 0x00018c00ff007b82 */ /* 0x000e700000000800 */
[----:B------:R-:W2:Y:S01]  /*06a0*/  LDC.64 R16, c[0x0][0x620] ;  /* 0x00018800ff107b82 */ /* 0x000ea20000000a00 */
[----:B0-----:R-:W-:-:S04]  /*06b0*/  ISETP.NE.U32.AND P0, PT, R14, RZ, PT ;  /* 0x000000ff0e00720c */ /* 0x001fc80003f05070 */
[----:B------:R-:W-:-:S13]  /*06c0*/  ISETP.NE.AND.EX P0, PT, R15, RZ, PT, P0 ;  /* 0x000000ff0f00720c */ /* 0x000fda0003f05300 */
[----:B-12---:R-:W-:Y:S05]  /*06d0*/  @!P0 BRA `(.L_x_5) ;  /* 0x0000000000288947 */ /* 0x006fea0003800000 */
[----:B------:R-:W0:Y:S02]  /*06e0*/  LDC R7, c[0x0][0x634] ;  /* 0x00018d00ff077b82 */ /* 0x000e240000000800 */
[----:B0-----:R-:W-:-:S05]  /*06f0*/  IADD3 R7, P0, R12, R7, RZ ;  /* 0x000000070c077210 */ /* 0x001fca0007f1e0ff */
[----:B------:R-:W-:-:S04]  /*0700*/  IMAD.X R13, RZ, RZ, R18, P0 ;  /* 0x000000ffff0d7224 */ /* 0x000fc800000e0612 */
[----:B------:R-:W-:-:S04]  /*0710*/  IMAD.WIDE.U32 R2, R13, R14, RZ ;  /* 0x0000000e0d027225 */ /* 0x000fc800078e00ff */
[----:B------:R-:W-:-:S04]  /*0720*/  IMAD.WIDE.U32 R8, P0, R7, R15, R2 ;  /* 0x0000000f07087225 */ /* 0x000fc80007800002 */
[----:B------:R-:W-:-:S04]  /*0730*/  IMAD.WIDE.U32 R2, R7, R14, RZ ;  /* 0x0000000e07027225 */ /* 0x000fc800078e00ff */
[----:B------:R-:W-:Y:S01]  /*0740*/  IMAD.X R11, RZ, RZ, RZ, P0 ;  /* 0x000000ffff0b7224 */ /* 0x000fe200000e06ff */
[----:B------:R-:W-:Y:S01]  /*0750*/  IADD3 RZ, P0, R3, R8, RZ ;  /* 0x0000000803ff7210 */ /* 0x000fe20007f1e0ff */
[----:B------:R-:W-:-:S04]  /*0760*/  IMAD.MOV.U32 R10, RZ, RZ, R9 ;  /* 0x000000ffff0a7224 */ /* 0x000fc800078e0009 */
[----:B------:R-:W-:-:S08]  /*0770*/  IMAD.WIDE.U32.X R2, R13, R15, R10, P0 ;  /* 0x0000000f0d027225 */ /* 0x000fd000000e040a */
.L_x_5:
[-CC-:B------:R-:W-:Y:S01]  /*0780*/  SHF.R.U64 R22, R2, R0.reuse, R3.reuse ;  /* 0x0000000002167219 */ /* 0x180fe20000001203 */
[----:B------:R-:W0:Y:S01]  /*0790*/  LDC.64 R20, c[0x0][0x640] ;  /* 0x00019000ff147b82 */ /* 0x000e220000000a00 */
[----:B------:R-:W-:Y:S01]  /*07a0*/  SHF.R.U32.HI R2, RZ, R0, R3 ;  /* 0x00000000ff027219 */ /* 0x000fe20000011603 */
[----:B------:R-:W-:Y:S01]  /*07b0*/  ULDC UR4, c[0x0][0x150] ;  /* 0x0000540000047ab9 */ /* 0x000fe20000000800 */
[----:B------:R-:W-:Y:S01]  /*07c0*/  I2FP.F32.U32 R0, R4 ;  /* 0x0000000400007245 */ /* 0x000fe20000201000 */
[----:B------:R-:W-:Y:S01]  /*07d0*/  IMAD.MOV.U32 R3, RZ, RZ, R18 ;  /* 0x000000ffff037224 */ /* 0x000fe200078e0012 */
[----:B------:R-:W-:-:S03]  /*07e0*/  IADD3 R7, P0, RZ, -R22, RZ ;  /* 0x80000016ff077210 */ /* 0x000fc60007f1e0ff */
[----:B------:R-:W1:Y:S01]  /*07f0*/  LDC R10, c[0x0][0x618] ;  /* 0x00018600ff0a7b82 */ /* 0x000e620000000800 */
[----:B------:R-:W-:Y:S01]  /*0800*/  FMUL R0, R0, UR4 ;  /* 0x0000000400007c20 */ /* 0x000fe20008400000 */
[----:B------:R-:W-:Y:S01]  /*0810*/  IMAD.X R9, RZ, RZ, ~R2, P0 ;  /* 0x000000ffff097224 */ /* 0x000fe200000e0e02 */
[----:B------:R-:W-:Y:S01]  /*0820*/  ULDC UR4, c[0x0][0x154] ;  /* 0x0000550000047ab9 */ /* 0x000fe20000000800 */
[----:B------:R-:W-:Y:S02]  /*0830*/  IMAD.MOV.U32 R2, RZ, RZ, R12 ;  /* 0x000000ffff027224 */ /* 0x000fe400078e000c */
[-C--:B------:R-:W-:Y:S01]  /*0840*/  IMAD R8, R9, R16.reuse, RZ ;  /* 0x0000001009087224 */ /* 0x080fe200078e02ff */
[----:B------:R-:W2:Y:S01]  /*0850*/  F2I.U32.TRUNC.NTZ R0, R0 ;  /* 0x0000000000007305 */ /* 0x000ea2000020f000 */
[----:B------:R-:W3:Y:S01]  /*0860*/  LDC R5, c[0x0][0x144] ;  /* 0x00005100ff057b82 */ /* 0x000ee20000000800 */
[----:B------:R-:W-:-:S04]  /*0870*/  IMAD.WIDE.U32 R2, R7, R16, R2 ;  /* 0x0000001007027225 */ /* 0x000fc800078e0002 */
[----:B------:R-:W-:Y:S02]  /*0880*/  IMAD R7, R7, R17, R8 ;  /* 0x0000001107077224 */ /* 0x000fe400078e0208 */
[----:B------:R-:W-:Y:S01]  /*0890*/  IMAD.MOV.U32 R8, RZ, RZ, 0x1 ;  /* 0x00000001ff087424 */ /* 0x000fe200078e00ff */
[----:B------:R-:W4:Y:S01]  /*08a0*/  LDC R14, c[0x0][0x608] ;  /* 0x00018200ff0e7b82 */ /* 0x000f220000000800 */
[----:B------:R-:W-:Y:S01]  /*08b0*/  IMAD.IADD R7, R3, 0x1, R7 ;  /* 0x0000000103077824 */ /* 0x000fe200078e0207 */
[----:B0-----:R-:W-:Y:S01]  /*08c0*/  ISETP.NE.U32.AND P0, PT, R20, RZ, PT ;  /* 0x000000ff1400720c */ /* 0x001fe20003f05070 */
[----:B--2---:R-:W-:-:S03]  /*08d0*/  IMAD.MOV R3, RZ, RZ, -R0 ;  /* 0x000000ffff037224 */ /* 0x004fc600078e0a00 */
[----:B------:R-:W-:Y:S02]  /*08e0*/  ISETP.NE.AND.EX P0, PT, R21, RZ, PT, P0 ;  /* 0x000000ff1500720c */ /* 0x000fe40003f05300 */
[----:B------:R-:W0:Y:S01]  /*08f0*/  LDC R9, c[0x0][0x658] ;  /* 0x00019600ff097b82 */ /* 0x000e220000000800 */
[--C-:B-1----:R-:W-:Y:S02]  /*0900*/  SHF.R.U64 R12, R2, R10, R7.reuse ;  /* 0x0000000a020c7219 */ /* 0x102fe40000001207 */
[----:B------:R-:W-:Y:S02]  /*0910*/  I2FP.F32.U32 R2, R6 ;  /* 0x0000000600027245 */ /* 0x000fe40000201000 */
[----:B------:R-:W-:-:S03]  /*0920*/  SHF.R.U32.HI R7, RZ, R10, R7 ;  /* 0x0000000aff077219 */ /* 0x000fc60000011607 */
[----:B------:R-:W1:Y:S01]  /*0930*/  LDC R13, c[0x0][0x148] ;  /* 0x00005200ff0d7b82 */ /* 0x000e620000000800 */
[----:B---3--:R-:W-:Y:S02]  /*0940*/  IMAD R0, R5, R3, R4 ;  /* 0x0000000305007224 */ /* 0x008fe400078e0204 */
[----:B------:R-:W-:Y:S01]  /*0950*/  FMUL R3, R2, UR4 ;  /* 0x0000000402037c20 */ /* 0x000fe20008400000 */
[----:B------:R-:W-:-:S03]  /*0960*/  IMAD.MOV.U32 R2, RZ, RZ, -0x1 ;  /* 0xffffffffff027424 */ /* 0x000fc600078e00ff */
[----:B------:R2:W3:Y:S01]  /*0970*/  F2I.U32.TRUNC.NTZ R11, R3 ;  /* 0x00000003000b7305 */ /* 0x0004e2000020f000 */
[----:B------:R-:W1:Y:S01]  /*0980*/  LDC R17, c[0x0][0x600] ;  /* 0x00018000ff117b82 */ /* 0x000e620000000800 */
[-CC-:B----4-:R-:W-:Y:S02]  /*0990*/  SHF.R.U64 R25, R12, R14.reuse, R7.reuse ;  /* 0x0000000e0c197219 */ /* 0x190fe40000001207 */
[----:B------:R-:W-:-:S05]  /*09a0*/  SHF.R.U32.HI R4, RZ, R14, R7 ;  /* 0x0000000eff047219 */ /* 0x000fca0000011607 */
[----:B------:R-:W4:Y:S01]  /*09b0*/  LDC R16, c[0x0][0x648] ;  /* 0x00019200ff107b82 */ /* 0x000f220000000800 */
[-CC-:B0-----:R-:W-:Y:S02]  /*09c0*/  SHF.R.U64 R14, R25, R9.reuse, R4.reuse ;  /* 0x00000009190e7219 */ /* 0x181fe40000001204 */
[-C--:B------:R-:W-:Y:S02]  /*09d0*/  SHF.L.U32 R2, R2, R9.reuse, RZ ;  /* 0x0000000902027219 */ /* 0x080fe400000006ff */
[-C--:B------:R-:W-:Y:S02]  /*09e0*/  SHF.R.U32.HI R4, RZ, R9.reuse, R4 ;  /* 0x00000009ff047219 */ /* 0x080fe40000011604 */
[----:B------:R-:W-:Y:S01]  /*09f0*/  LOP3.LUT R10, RZ, R2, RZ, 0x33, !PT ;  /* 0x00000002ff0a7212 */ /* 0x000fe200078e33ff */
[----:B------:R-:W0:Y:S01]  /*0a00*/  LDC R23, c[0x0][0x638] ;  /* 0x00018e00ff177b82 */ /* 0x000e220000000800 */
[----:B------:R-:W-:Y:S01]  /*0a10*/  SHF.L.U32 R7, R8, R9, RZ ;  /* 0x0000000908077219 */ /* 0x000fe200000006ff */
[----:B------:R-:W-:-:S02]  /*0a20*/  IMAD.MOV.U32 R2, RZ, RZ, R14 ;  /* 0x000000ffff027224 */ /* 0x000fc400078e000e */
[----:B--2---:R-:W-:-:S04]  /*0a30*/  IMAD.MOV.U32 R3, RZ, RZ, R4 ;  /* 0x000000ffff037224 */ /* 0x004fc800078e0004 */
[----:B------:R-:W2:Y:S01]  /*0a40*/  LDC R152, c[0x0][0x610] ;  /* 0x00018400ff987b82 */ /* 0x000ea20000000800 */
[----:B---3--:R-:W-:Y:S05]  /*0a50*/  @!P0 BRA `(.L_x_6) ;  /* 0x0000000000288947 */ /* 0x008fea0003800000 */
[----:B------:R-:W3:Y:S02]  /*0a60*/  LDC R9, c[0x0][0x64c] ;  /* 0x00019300ff097b82 */ /* 0x000ee40000000800 */
[----:B---3--:R-:W-:-:S05]  /*0a70*/  IADD3 R9, P0, R14, R9, RZ ;  /* 0x000000090e097210 */ /* 0x008fca0007f1e0ff */
        /* <DEDUP_REMOVED lines=8> */
.L_x_6:
[----:B----4-:R-:W-:Y:S01]  /*0b00*/  SHF.R.U64 R2, R2, R16, R3 ;  /* 0x0000001002027219 */ /* 0x010fe20000001203 */
[----:B-1----:R-:W-:Y:S01]  /*0b10*/  VIADD R3, R17, 0xffffffff ;  /* 0xffffffff11037836 */ /* 0x002fe20000000000 */
[----:B------:R-:W-:Y:S01]  /*0b20*/  LOP3.LUT R10, R25, R10, RZ, 0xc0, !PT ;  /* 0x0000000a190a7212 */ /* 0x000fe200078ec0ff */
[----:B------:R-:W-:Y:S02]  /*0b30*/  IMAD.MOV R11, RZ, RZ, -R11 ;  /* 0x000000ffff0b7224 */ /* 0x000fe400078e0a0b */
[----:B------:R-:W-:Y:S01]  /*0b40*/  IMAD.MOV R4, RZ, RZ, -R2 ;  /* 0x000000ffff047224 */ /* 0x000fe200078e0a02 */
[----:B------:R-:W-:Y:S01]  /*0b50*/  LOP3.LUT R3, R12, R3, RZ, 0xc0, !PT ;  /* 0x000000030c037212 */ /* 0x000fe200078ec0ff */
[----:B------:R-:W-:Y:S02]  /*0b60*/  IMAD R7, R7, R2, R10 ;  /* 0x0000000207077224 */ /* 0x000fe400078e020a */
[----:B------:R-:W-:Y:S02]  /*0b70*/  @P3 IMAD R0, R13, R11, R6 ;  /* 0x0000000b0d003224 */ /* 0x000fe400078e0206 */
[----:B0-----:R-:W-:-:S02]  /*0b80*/  IMAD R2, R4, R23, R14 ;  /* 0x0000001704027224 */ /* 0x001fc400078e020e */
[----:B--2---:R-:W-:Y:S02]  /*0b90*/  IMAD R152, R7, R152, R0 ;  /* 0x0000009807987224 */ /* 0x004fe400078e0200 */
[----:B------:R-:W-:Y:S02]  /*0ba0*/  IMAD R3, R2, R17, R3 ;  /* 0x0000001102037224 */ /* 0x000fe400078e0203 */
[----:B------:R-:W-:-:S03]  /*0bb0*/  IMAD.MOV.U32 R0, RZ, RZ, 0x1 ;  /* 0x00000001ff007424 */ /* 0x000fc600078e00ff */
[----:B------:R-:W-:Y:S02]  /*0bc0*/  SEL R23, R3, R152, !P3 ;  /* 0x0000009803177207 */ /* 0x000fe40005800000 */
[----:B------:R-:W-:-:S07]  /*0bd0*/  SEL R152, R152, R3, !P3 ;  /* 0x0000000398987207 */ /* 0x000fce0005800000 */
.L_x_4:
[----:B------:R-:W-:-:S08]  /*0be0*/  NOP ;  /* 0x0000000000007918 */ /* 0x000fd00000000000 */
[----:B------:R-:W0:Y:S02]  /*0bf0*/  USETMAXREG.TRY_ALLOC.CTAPOOL UP0, 0xf0 ;  /* 0x000000f0000079c8 */ /* 0x000e240008000600 */
[----:B0-----:R-:W-:-:S13]  /*0c00*/  PLOP3.LUT P0, PT, PT, PT, UP0, 0x80, 0x0 ;  /* 0x000000000000781c */ /* 0x001fda0003f0f008 */
[----:B------:R-:W-:Y:S05]  /*0c10*/  @!P0 BRA `(.L_x_4) ;  /* 0xfffffffc00f08947 */ /* 0x000fea000383ffff */
[----:B------:R-:W-:Y:S01]  /*0c20*/  ULDC.64 UR4, c[0x0][0x598] ;  /* 0x0001660000047ab9 */ /* 0x000fe20000000a00 */
[----:B------:R-:W-:Y:S01]  /*0c30*/  ULDC.64 UR36, c[0x0][0x208] ;  /* 0x0000820000247ab9 */ /* 0x000fe20000000a00 */
[----:B------:R-:W-:-:S04]  /*0c40*/  ISETP.NE.U32.AND P0, PT, RZ, UR4, PT ;  /* 0x00000004ff007c0c */ /* 0x000fc8000bf05070 */
[----:B------:R-:W-:-:S13]  /*0c50*/  ISETP.NE.AND.EX P0, PT, RZ, UR5, PT, P0 ;  /* 0x00000005ff007c0c */ /* 0x000fda000bf05300 */
[----:B------:R-:W-:Y:S05]  /*0c60*/  @!P0 BRA `(.L_x_7) ;  /* 0x00000000001c8947 */ /* 0x000fea0003800000 */
[----:B------:R-:W0:Y:S02]  /*0c70*/  LDC.64 R2, c[0x0][0x598] ;  /* 0x00016600ff027b82 */ /* 0x000e240000000a00 */
[----:B0-----:R-:W2:Y:S02]  /*0c80*/  LDG.E.64 R2, desc[UR36][R2.64] ;  /* 0x0000002402027981 */ /* 0x001ea4000c1e1b00 */
[----:B--2---:R-:W-:-:S04]  /*0c90*/  ISETP.NE.U32.AND P0, PT, R2, RZ, PT ;  /* 0x000000ff0200720c */ /* 0x004fc80003f05070 */
[----:B------:R-:W-:-:S13]  /*0ca0*/  ISETP.NE.AND.EX P0, PT, R3, RZ, PT, P0 ;  /* 0x000000ff0300720c */ /* 0x000fda0003f05300 */
[----:B------:R-:W-:Y:S05]  /*0cb0*/  @!P0 BRA `(.L_x_7) ;  /* 0x0000000000088947 */ /* 0x000fea0003800000 */
[----:B------:R0:W5:Y:S01]  /*0cc0*/  LD.E R17, desc[UR36][R2.64] ;  /* 0x0000002402117980 */ /* 0x000162000c101900 */
[----:B------:R-:W-:Y:S05]  /*0cd0*/  BRA `(.L_x_8) ;  /* 0x0000000000247947 */ /* 0x000fea0003800000 */
.L_x_7:
[----:B------:R-:W-:Y:S02]  /*0ce0*/  ULDC.64 UR4, c[0x0][0x588] ;  /* 0x0001620000047ab9 */ /* 0x000fe40000000a00 */
[----:B------:R-:W-:-:S04]  /*0cf0*/  ISETP.NE.U32.AND P0, PT, RZ, UR4, PT ;  /* 0x00000004ff007c0c */ /* 0x000fc8000bf05070 */
[----:B------:R-:W-:-:S13]  /*0d00*/  ISETP.NE.AND.EX P0, PT, RZ, UR5, PT, P0 ;  /* 0x00000005ff007c0c */ /* 0x000fda000bf05300 */
[----:B------:R-:W-:Y:S05]  /*0d10*/  @!P0 BRA `(.L_x_9) ;  /* 0x00000000000c8947 */ /* 0x000fea0003800000 */
[----:B------:R-:W0:Y:S02]  /*0d20*/  LDC.64 R2, c[0x0][0x588] ;  /* 0x00016200ff027b82 */ /* 0x000e240000000a00 */
[----:B0-----:R1:W5:Y:S01]  /*0d30*/  LDG.E R17, desc[UR36][R2.64] ;  /* 0x0000002402117981 */ /* 0x001362000c1e1900 */
[----:B------:R-:W-:Y:S05]  /*0d40*/  BRA `(.L_x_8) ;  /* 0x0000000000087947 */ /* 0x000fea0003800000 */
.L_x_9:
[----:B------:R-:W-:Y:S02]  /*0d50*/  ULDC UR4, c[0x0][0x580] ;  /* 0x0001600000047ab9 */ /* 0x000fe40000000800 */
[----:B------:R-:W-:-:S07]  /*0d60*/  IMAD.U32 R17, RZ, RZ, UR4 ;  /* 0x00000004ff117e24 */ /* 0x000fce000f8e00ff */
.L_x_8:
[----:B------:R-:W-:Y:S02]  /*0d70*/  ULDC.64 UR4, c[0x0][0x5a0] ;  /* 0x0001680000047ab9 */ /* 0x000fe40000000a00 */
[----:B------:R-:W-:-:S04]  /*0d80*/  ISETP.NE.U32.AND P0, PT, RZ, UR4, PT ;  /* 0x00000004ff007c0c */ /* 0x000fc8000bf05070 */
[----:B------:R-:W-:-:S13]  /*0d90*/  ISETP.NE.AND.EX P0, PT, RZ, UR5, PT, P0 ;  /* 0x00000005ff007c0c */ /* 0x000fda000bf05300 */
[----:B------:R-:W-:Y:S05]  /*0da0*/  @!P0 BRA `(.L_x_10) ;  /* 0x00000000001c8947 */ /* 0x000fea0003800000 */
[----:B01----:R-:W0:Y:S02]  /*0db0*/  LDC.64 R2, c[0x0][0x5a0] ;  /* 0x00016800ff027b82 */ /* 0x003e240000000a00 */
[----:B0-----:R-:W2:Y:S02]  /*0dc0*/  LDG.E.64 R2, desc[UR36][R2.64] ;  /* 0x0000002402027981 */ /* 0x001ea4000c1e1b00 */
[----:B--2---:R-:W-:-:S04]  /*0dd0*/  ISETP.NE.U32.AND P0, PT, R2, RZ, PT ;  /* 0x000000ff0200720c */ /* 0x004fc80003f05070 */
[----:B------:R-:W-:-:S13]  /*0de0*/  ISETP.NE.AND.EX P0, PT, R3, RZ, PT, P0 ;  /* 0x000000ff0300720c */ /* 0x000fda0003f05300 */
[----:B------:R-:W-:Y:S05]  /*0df0*/  @!P0 BRA `(.L_x_10) ;  /* 0x0000000000088947 */ /* 0x000fea0003800000 */
[----:B------:R0:W5:Y:S01]  /*0e00*/  LD.E R18, desc[UR36][R2.64] ;  /* 0x0000002402127980 */ /* 0x000162000c101900 */
[----:B------:R-:W-:Y:S05]  /*0e10*/  BRA `(.L_x_11) ;  /* 0x0000000000247947 */ /* 0x000fea0003800000 */
.L_x_10:
[----:B------:R-:W-:Y:S02]  /*0e20*/  ULDC.64 UR4, c[0x0][0x590] ;  /* 0x0001640000047ab9 */ /* 0x000fe40000000a00 */
[----:B------:R-:W-:-:S04]  /*0e30*/  ISETP.NE.U32.AND P0, PT, RZ, UR4, PT ;  /* 0x00000004ff007c0c */ /* 0x000fc8000bf05070 */
[----:B------:R-:W-:-:S13]  /*0e40*/  ISETP.NE.AND.EX P0, PT, RZ, UR5, PT, P0 ;  /* 0x00000005ff007c0c */ /* 0x000fda000bf05300 */
[----:B------:R-:W-:Y:S05]  /*0e50*/  @!P0 BRA `(.L_x_12) ;  /* 0x00000000000c8947 */ /* 0x000fea0003800000 */
[----:B01----:R-:W0:Y:S02]  /*0e60*/  LDC.64 R2, c[0x0][0x590] ;  /* 0x00016400ff027b82 */ /* 0x003e240000000a00 */
[----:B0-----:R1:W5:Y:S01]  /*0e70*/  LDG.E R18, desc[UR36][R2.64] ;  /* 0x0000002402127981 */ /* 0x001362000c1e1900 */
[----:B------:R-:W-:Y:S05]  /*0e80*/  BRA `(.L_x_11) ;  /* 0x0000000000087947 */ /* 0x000fea0003800000 */
.L_x_12:
[----:B------:R-:W-:Y:S02]  /*0e90*/  ULDC UR4, c[0x0][0x584] ;  /* 0x0001610000047ab9 */ /* 0x000fe40000000800 */
[----:B------:R-:W-:-:S07]  /*0ea0*/  IMAD.U32 R18, RZ, RZ, UR4 ;  /* 0x00000004ff127e24 */ /* 0x000fce000f8e00ff */
.L_x_11:
[----:B------:R-:W-:-:S13]  /*0eb0*/  LOP3.LUT P0, RZ, R0, 0xff, RZ, 0xc0, !PT ;  /* 0x000000ff00ff7812 */ /* 0x000fda000780c0ff */
[----:B------:R-:W-:Y:S05]  /*0ec0*/  @!P0 EXIT ;  /* 0x000000000000894d */ /* 0x000fea0003800000 */
[----:B------:R-:W-:Y:S01]  /*0ed0*/  ULDC UR4, c[0x0][0x28c] ;  /* 0x0000a30000047ab9 */ /* 0x000fe20000000800 */
[----:B------:R-:W-:Y:S01]  /*0ee0*/  ULDC.64 UR6, c[0x0][0x5c8] ;  /* 0x0001720000067ab9 */ /* 0x000fe20000000a00 */
[----:B------:R-:W-:Y:S02]  /*0ef0*/  UIADD3 UR4, UR4, 0x7f, URZ ;  /* 0x0000007f04047890 */ /* 0x000fe4000fffe03f */
[----:B------:R-:W-:Y:S02]  /*0f00*/  USHF.L.U64.HI UR43, UR6, 0x7, UR7 ;  /* 0x00000007062b7899 */ /* 0x000fe40008010207 */
[----:B------:R-:W-:Y:S02]  /*0f10*/  USHF.R.S32.HI UR5, URZ, 0x1f, UR4 ;  /* 0x0000001f3f057899 */ /* 0x000fe40008011404 */
[----:B------:R-:W-:Y:S02]  /*0f20*/  USHF.L.U32 UR44, UR6, 0x7, URZ ;  /* 0x00000007062c7899 */ /* 0x000fe4000800063f */
[----:B------:R-:W-:-:S02]  /*0f30*/  ULEA.HI UR5, UR5, UR4, URZ, 0x7 ;  /* 0x0000000405057291 */ /* 0x000fc4000f8f383f */
[----:B------:R-:W-:Y:S02]  /*0f40*/  USHF.L.U64.HI UR40, UR6, 0x3, UR7 ;  /* 0x0000000306287899 */ /* 0x000fe40008010207 */
[----:B------:R-:W-:Y:S02]  /*0f50*/  USHF.L.U32 UR41, UR6, 0x3, URZ ;  /* 0x0000000306297899 */ /* 0x000fe4000800063f */
[----:B------:R-:W-:Y:S01]  /*0f60*/  USHF.R.S32.HI UR42, URZ, 0x7, UR5 ;  /* 0x000000073f2a7899 */ /* 0x000fe20008011405 */
[----:B------:R-:W-:Y:S01]  /*0f70*/  UMOV UR38, URZ ;  /* 0x0000003f00267c82 */ /* 0x000fe20008000000 */
[----:B------:R-:W-:-:S10]  /*0f80*/  UMOV UR39, URZ ;  /* 0x0000003f00277c82 */ /* 0x000fd40008000000 */
.L_x_48:
[----:B------:R-:W2:Y:S01]  /*0f90*/  S2R R0, SR_TID.X ;  /* 0x0000000000007919 */ /* 0x000ea20000002100 */
[----:B------:R-:W3:Y:S01]  /*0fa0*/  S2UR UR7, SR_CgaCtaId ;  /* 0x00000000000779c3 */ /* 0x000ee20000008800 */
[----:B------:R-:W-:Y:S02]  /*0fb0*/  UMOV UR6, 0x400 ;  /* 0x0000040000067882 */ /* 0x000fe40000000000 */
[----:B---3--:R-:W-:Y:S01]  /*0fc0*/  ULEA UR6, UR7, UR6, 0x18 ;  /* 0x0000000607067291 */ /* 0x008fe2000f8ec03f */
[----:B--2---:R-:W-:-:S04]  /*0fd0*/  LOP3.LUT R0, R0, 0x80, RZ, 0xc0, !PT ;  /* 0x0000008000007812 */ /* 0x004fc800078ec0ff */
[----:B------:R-:W-:-:S06]  /*0fe0*/  SHF.R.U32.HI R0, RZ, 0x7, R0 ;  /* 0x00000007ff007819 */ /* 0x000fcc0000011600 */
[----:B------:R-:W2:Y:S02]  /*0ff0*/  SHFL.IDX PT, R0, R0, RZ, 0x1f ;  /* 0x00001fff00007589 */ /* 0x000ea400000e0000 */
[----:B--2---:R-:W-:-:S13]  /*1000*/  R2UR UR4, R0 ;  /* 0x00000000000472ca */ /* 0x004fda00000e0000 */
[----:B------:R-:W-:-:S04]  /*1010*/  ULEA.HI UR5, UR4, UR4, URZ, 0x1 ;  /* 0x0000000404057291 */ /* 0x000fc8000f8f083f */
[----:B------:R-:W-:-:S04]  /*1020*/  ULOP3.LUT UR5, UR5, 0x7fffe, URZ, 0xc0, !UPT ;  /* 0x0007fffe05057892 */ /* 0x000fc8000f8ec03f */
[----:B------:R-:W-:-:S03]  /*1030*/  UIADD3 UR5, UR4, -UR5, URZ ;  /* 0x8000000504057290 */ /* 0x000fc6000fffe03f */
[----:B------:R-:W-:Y:S01]  /*1040*/  ULDC UR4, c[0x0][0x28c] ;  /* 0x0000a30000047ab9 */ /* 0x000fe20000000800 */
[----:B------:R-:W-:Y:S01]  /*1050*/  ULEA UR5, UR5, UR6, 0xd ;  /* 0x0000000605057291 */ /* 0x000fe2000f8e683f */
[----:B------:R-:W-:-:S03]  /*1060*/  ISETP.LT.AND P0, PT, RZ, UR4, PT ;  /* 0x00000004ff007c0c */ /* 0x000fc6000bf01270 */
[----:B------:R-:W-:-:S04]  /*1070*/  UIADD3 UR5, UR5, 0x100, URZ ;  /* 0x0000010005057890 */ /* 0x000fc8000fffe03f */
[----:B------:R-:W-:-:S04]  /*1080*/  USHF.R.U32.HI UR5, URZ, 0x4, UR5 ;  /* 0x000000043f057899 */ /* 0x000fc80008011605 */
[----:B------:R-:W-:Y:S02]  /*1090*/  ULOP3.LUT UR45, UR5, 0x3fff, URZ, 0xc0, !UPT ;  /* 0x00003fff052d7892 */ /* 0x000fe4000f8ec03f */
[----:B------:R-:W-:Y:S10]  /*10a0*/  @P0 BRA `(.L_x_13) ;  /* 0x0000000000400947 */ /* 0x000ff40003800000 */
[----:B------:R-:W-:Y:S01]  /*10b0*/  MOV R0, 0x0 ;  /* 0x0000000000007802 */ /* 0x000fe20000000f00 */
[----:B------:R-:W-:Y:S01]  /*10c0*/  ULDC.64 UR4, c[0x4][0x68] ;  /* 0x01001a0000047ab9 */ /* 0x000fe20000000a00 */
[----:B------:R-:W-:Y:S01]  /*10d0*/  ULDC.64 UR6, c[0x4][0x8] ;  /* 0x0100020000067ab9 */ /* 0x000fe20000000a00 */
[----:B------:R-:W-:Y:S01]  /*10e0*/  IMAD.U32 R4, RZ, RZ, UR4 ;  /* 0x00000004ff047e24 */ /* 0x000fe2000f8e00ff */
[----:B01----:R0:W1:Y:S01]  /*10f0*/  LDC.64 R2, c[0x4][R0] ;  /* 0x0100000000027b82 */ /* 0x0030620000000a00 */
[----:B------:R-:W-:Y:S01]  /*1100*/  IMAD.U32 R5, RZ, RZ, UR5 ;  /* 0x00000005ff057e24 */ /* 0x000fe2000f8e00ff */
[----:B------:R-:W-:Y:S01]  /*1110*/  ULDC.64 UR4, c[0x4][0x70] ;  /* 0x01001c0000047ab9 */ /* 0x000fe20000000a00 */
[----:B------:R-:W-:Y:S02]  /*1120*/  IMAD.U32 R10, RZ, RZ, UR6 ;  /* 0x00000006ff0a7e24 */ /* 0x000fe4000f8e00ff */
[----:B------:R-:W-:Y:S02]  /*1130*/  IMAD.U32 R6, RZ, RZ, UR4 ;  /* 0x00000004ff067e24 */ /* 0x000fe4000f8e00ff */
[----:B------:R-:W-:-:S02]  /*1140*/  IMAD.U32 R7, RZ, RZ, UR5 ;  /* 0x00000005ff077e24 */ /* 0x000fc4000f8e00ff */
[----:B------:R-:W-:Y:S02]  /*1150*/  IMAD.U32 R11, RZ, RZ, UR7 ;  /* 0x00000007ff0b7e24 */ /* 0x000fe4000f8e00ff */
[----:B------:R-:W-:Y:S02]  /*1160*/  IMAD.MOV.U32 R8, RZ, RZ, 0x1e1 ;  /* 0x000001e1ff087424 */ /* 0x000fe400078e00ff */
[----:B------:R-:W-:Y:S02]  /*1170*/  IMAD.MOV.U32 R12, RZ, RZ, 0x1 ;  /* 0x00000001ff0c7424 */ /* 0x000fe400078e00ff */
[----:B0-----:R-:W-:-:S07]  /*1180*/  IMAD.MOV.U32 R13, RZ, RZ, RZ ;  /* 0x000000ffff0d7224 */ /* 0x001fce00078e00ff */
[----:B------:R-:W-:-:S07]  /*1190*/  LEPC R20, `(.L_x_13) ;  /* 0x000000001014794e */ /* 0x000fce0000000000 */
[----:B-1---5:R-:W-:Y:S05]  /*11a0*/  CALL.ABS.NOINC R2 ;  /* 0x0000000002007343 */ /* 0x022fea0003c00000 */
.L_x_13:
[----:B------:R-:W-:-:S04]  /*11b0*/  LOP3.LUT R0, R19, 0x1, RZ, 0xfc, !PT ;  /* 0x0000000113007812 */ /* 0x000fc800078efcff */
[----:B------:R-:W-:-:S13]  /*11c0*/  ISETP.NE.AND P0, PT, R0, 0x3, PT ;  /* 0x000000030000780c */ /* 0x000fda0003f05270 */
[----:B------:R-:W-:Y:S05]  /*11d0*/  @!P0 BRA `(.L_x_14) ;  /* 0x0000000000048947 */ /* 0x000fea0003800000 */
[----:B------:R-:W-:Y:S01]  /*11e0*/  BPT.TRAP 0x1 ;  /* 0x000000040000795c */ /* 0x000fe20000300000 */
.L_x_14:
[----:B------:R-:W2:Y:S01]  /*11f0*/  S2UR UR5, SR_CgaCtaId ;  /* 0x00000000000579c3 */ /* 0x000ea20000008800 */
[----:B------:R-:W-:Y:S01]  /*1200*/  UMOV UR4, 0x400 ;  /* 0x0000040000047882 */ /* 0x000fe20000000000 */
[----:B01----:R-:W-:Y:S02]  /*1210*/  IMAD.U32 R2, RZ, RZ, UR38 ;  /* 0x00000026ff027e24 */ /* 0x003fe4000f8e00ff */
[----:B------:R-:W-:-:S03]  /*1220*/  IMAD.U32 R3, RZ, RZ, UR39 ;  /* 0x00000027ff037e24 */ /* 0x000fc6000f8e00ff */
[----:B------:R-:W-:Y:S01]  /*1230*/  SHF.L.U32 R2, R2, 0x1f, RZ ;  /* 0x0000001f02027819 */ /* 0x000fe200000006ff */
[----:B--2---:R-:W-:-:S06]  /*1240*/  ULEA UR4, UR5, UR4, 0x18 ;  /* 0x0000000405047291 */ /* 0x004fcc000f8ec03f */
[----:B------:R-:W-:-:S04]  /*1250*/  IMAD.U32 R0, RZ, RZ, UR4 ;  /* 0x00000004ff007e24 */ /* 0x000fc8000f8e00ff */
[----:B------:R-:W-:-:S04]  /*1260*/  IMAD R3, R3, 0x8, R0 ;  /* 0x0000000803037824 */ /* 0x000fc800078e0200 */
[----:B------:R0:W1:Y:S01]  /*1270*/  SYNCS.PHASECHK.TRANS64.TRYWAIT P1, [R3+URZ], R2 ;  /* 0x00000002030075a7 */ /* 0x000062000802017f */
[----:B------:R-:W-:Y:S05]  /*1280*/  @!P0 BRA `(.L_x_15) ;  /* 0x0000000000048947 */ /* 0x000fea0003800000 */
[----:B------:R-:W-:Y:S01]  /*1290*/  BPT.TRAP 0x1 ;  /* 0x000000040000795c */ /* 0x000fe20000300000 */
.L_x_15:
[----:B-1----:R-:W-:Y:S05]  /*12a0*/  @P1 BRA `(.L_x_16) ;  /* 0x0000000000081947 */ /* 0x002fea0003800000 */
[----:B------:R-:W1:Y:S02]  /*12b0*/  SYNCS.PHASECHK.TRANS64.TRYWAIT P1, [R3+URZ], R2 ;  /* 0x00000002030075a7 */ /* 0x000e64000802017f */
[----:B-1----:R-:W-:Y:S05]  /*12c0*/  @!P1 BRA `(.L_x_17) ;  /* 0x0000025c00bc9947 */ /* 0x002fea0003800000 */
.L_x_16:
[----:B------:R-:W-:-:S04]  /*12d0*/  UISETP.LT.AND UP0, UPT, UR42, 0x1, UPT ;  /* 0x000000012a00788c */ /* 0x000fc8000bf01270 */
[----:B------:R-:W-:-:S06]  /*12e0*/  USEL UR4, UR42, 0x1, UP0 ;  /* 0x000000012a047887 */ /* 0x000fcc0008000000 */
[----:B------:R-:W-:Y:S01]  /*12f0*/  IMAD.U32 R4, RZ, RZ, UR4 ;  /* 0x00000004ff047e24 */ /* 0x000fe2000f8e00ff */
[----:B------:R-:W-:Y:S05]  /*1300*/  WARPSYNC.ALL ;  /* 0x0000000000007948 */ /* 0x000fea0003800000 */
[----:B------:R-:W-:-:S04]  /*1310*/  IADD3 R4, -R4, UR42, RZ ;  /* 0x0000002a04047c10 */ /* 0x000fc8000fffe1ff */
[----:B------:R-:W-:Y:S02]  /*1320*/  ISETP.GE.AND P1, PT, R4, 0x1, PT ;  /* 0x000000010400780c */ /* 0x000fe40003f26270 */
[----:B------:R-:W-:Y:S01]  /*1330*/  R2UR UR4, R0 ;  /* 0x00000000000472ca */ /* 0x000fe200000e0000 */
[----:B------:R-:W-:Y:S01]  /*1340*/  WARPGROUP.ARRIVE ;  /* 0x00000000000079c5 */ /* 0x000fe20000000000 */
[----:B------:R-:W-:Y:S01]  /*1350*/  UMOV UR9, 0x40000040 ;  /* 0x4000004000097882 */ /* 0x000fe20000000000 */
[----:B------:R-:W-:Y:S01]  /*1360*/  UMOV UR11, 0x40000040 ;  /* 0x40000040000b7882 */ /* 0x000fe20000000000 */
[----:B------:R-:W-:Y:S04]  /*1370*/  STL [R1+0x6d8], R23 ;  /* 0x0006d81701007387 */ /* 0x000fe80000100800 */
[----:B------:R-:W-:Y:S04]  /*1380*/  STL [R1+0x6d4], R22 ;  /* 0x0006d41601007387 */ /* 0x000fe80000100800 */
[----:B------:R-:W-:Y:S01]  /*1390*/  STL [R1+0x6d0], R19 ;  /* 0x0006d01301007387 */ /* 0x000fe20000100800 */
[----:B------:R-:W-:-:S03]  /*13a0*/  UIADD3 UR4, UR4, 0x18100, URZ ;  /* 0x0001810004047890 */ /* 0x000fc6000fffe03f */
[----:B-----5:R-:W-:Y:S01]  /*13b0*/  STL [R1+0x6cc], R18 ;  /* 0x0006cc1201007387 */ /* 0x020fe20000100800 */
[----:B------:R-:W-:-:S03]  /*13c0*/  USHF.R.U32.HI UR4, URZ, 0x4, UR4 ;  /* 0x000000043f047899 */ /* 0x000fc60008011604 */
[----:B------:R-:W-:Y:S01]  /*13d0*/  STL [R1+0x6c8], R17 ;  /* 0x0006c81101007387 */ /* 0x000fe20000100800 */
[----:B------:R-:W-:Y:S02]  /*13e0*/  ULOP3.LUT UR5, UR4, 0x3fff, URZ, 0xc0, !UPT ;  /* 0x00003fff04057892 */ /* 0x000fe4000f8ec03f */
[----:B------:R-:W-:Y:S01]  /*13f0*/  ULOP3.LUT UR4, UR45, 0x10000, URZ, 0xfc, !UPT ;  /* 0x000100002d047892 */ /* 0x000fe2000f8efc3f */
[----:B------:R-:W-:Y:S01]  /*1400*/  STL [R1+0x6c4], R16 ;  /* 0x0006c41001007387 */ /* 0x000fe20000100800 */
[----:B------:R-:W-:Y:S02]  /*1410*/  ULOP3.LUT UR5, UR5, 0x10000, URZ, 0xfc, !UPT ;  /* 0x0001000005057892 */ /* 0x000fe4000f8efc3f */
[----:B------:R-:W-:Y:S01]  /*1420*/  UIMAD UR6, UR39, 0xc00, UR4 ;  /* 0x00000c00270678a4 */ /* 0x000fe2000f8e0204 */
[----:B------:R-:W-:Y:S01]  /*1430*/  STL [R1+0x6c0], R4 ;  /* 0x0006c00401007387 */ /* 0x000fe20000100800 */
[----:B------:R-:W-:-:S03]  /*1440*/  ULEA UR7, UR39, UR5, 0xb ;  /* 0x0000000527077291 */ /* 0x000fc6000f8e583f */
[----:B------:R-:W-:Y:S02]  /*1450*/  STL [R1+0x6dc], R0 ;  /* 0x0006dc0001007387 */ /* 0x000fe40000100800 */
[----:B------:R-:W-:Y:S02]  /*1460*/  UMOV UR8, UR6 ;  /* 0x0000000600087c82 */ /* 0x000fe40008000000 */
[----:B------:R-:W-:Y:S02]  /*1470*/  UMOV UR10, UR7 ;  /* 0x00000007000a7c82 */ /* 0x000fe40008000000 */
[----:B------:R-:W-:Y:S01]  /*1480*/  IGMMA.64x256x32.S8.S8 R24, gdesc[UR8], RZ, !UPT, gsb0 ;  /* 0x06600000081879f1 */ /* 0x000fe2000c0410ff */
[----:B------:R-:W-:Y:S01]  /*1490*/  UIADD3 UR8, UR6, 0x400, URZ ;  /* 0x0000040006087890 */ /* 0x000fe2000fffe03f */
[----:B------:R-:W-:Y:S01]  /*14a0*/  UMOV UR9, 0x40000040 ;  /* 0x4000004000097882 */ /* 0x000fe20000000000 */
[----:B------:R-:W-:Y:S02]  /*14b0*/  WARPGROUP.DEPBAR.LE gsb0, 0x0 ;  /* 0x00008000000079c5 */ /* 0x000fe40000010000 */
[----:B------:R-:W-:Y:S01]  /*14c0*/  STL.64 [R1+0x200], R24 ;  /* 0x0002001801007387 */ /* 0x000fe20000100a00 */
[----:B------:R-:W-:-:S02]  /*14d0*/  IMAD.MOV.U32 R235, RZ, RZ, R130 ;  /* 0x000000ffffeb7224 */ /* 0x000fc400078e0082 */
[----:B------:R-:W-:Y:S01]  /*14e0*/  IMAD.MOV.U32 R234, RZ, RZ, R131 ;  /* 0x000000ffffea7224 */ /* 0x000fe200078e0083 */
[----:B------:R-:W-:Y:S01]  /*14f0*/  STL.64 [R1+0x208], R26 ;  /* 0x0002081a01007387 */ /* 0x000fe20000100a00 */
[----:B------:R-:W-:Y:S02]  /*1500*/  IMAD.MOV.U32 R233, RZ, RZ, R132 ;  /* 0x000000ffffe97224 */ /* 0x000fe400078e0084 */
[----:B------:R-:W-:Y:S01]  /*1510*/  IMAD.MOV.U32 R232, RZ, RZ, R133 ;  /* 0x000000ffffe87224 */ /* 0x000fe200078e0085 */
[----:B------:R-:W-:Y:S01]  /*1520*/  STL.64 [R1+0x210], R28 ;  /* 0x0002101c01007387 */ /* 0x000fe20000100a00 */
[----:B------:R-:W-:Y:S02]  /*1530*/  IMAD.MOV.U32 R231, RZ, RZ, R134 ;  /* 0x000000ffffe77224 */ /* 0x000fe400078e0086 */
[----:B------:R-:W-:Y:S01]  /*1540*/  IMAD.MOV.U32 R230, RZ, RZ, R135 ;  /* 0x000000ffffe67224 */ /* 0x000fe200078e0087 */
        /* <DEDUP_REMOVED lines=24> */
[----:B------:R-:W-:Y:S04]  /*16d0*/  STL.64 [R1+0x258], R46 ;  /* 0x0002582e01007387 */ /* 0x000fe80000100a00 */
        /* <DEDUP_REMOVED lines=40> */
[----:B------:R2:W-:Y:S02]  /*1960*/  STL.64 [R1+0x3a0], R128 ;  /* 0x0003a08001007387 */ /* 0x0005e40000100a00 */
[----:B--2---:R-:W-:-:S06]  /*1970*/  WARPGROUP.ARRIVE ;  /* 0x00000000000079c5 */ /* 0x004fcc0000000000 */
[----:B------:R-:W-:Y:S01]  /*1980*/  IGMMA.64x256x32.S8.S8 R24, gdesc[UR8], RZ, !UPT, gsb0 ;  /* 0x06600000081879f1 */ /* 0x000fe2000c0410ff */
[----:B------:R-:W-:Y:S01]  /*1990*/  UIADD3 UR8, UR6, 0x800, URZ ;  /* 0x0000080006087890 */ /* 0x000fe2000fffe03f */
[----:B------:R-:W-:Y:S01]  /*19a0*/  UMOV UR9, 0x40000040 ;  /* 0x4000004000097882 */ /* 0x000fe20000000000 */
[----:B------:R-:W-:Y:S02]  /*19b0*/  WARPGROUP.DEPBAR.LE gsb0, 0x0 ;  /* 0x00008000000079c5 */ /* 0x000fe40000010000 */
[----:B------:R-:W-:Y:S01]  /*19c0*/  STL.64 [R1], R24 ;  /* 0x0000001801007387 */ /* 0x000fe20000100a00 */
        /* <DEDUP_REMOVED lines=62> */
[----:B------:R2:W-:Y:S01]  /*1db0*/  STL.64 [R1+0xa8], R66 ;  /* 0x0000a84201007387 */ /* 0x0005e20000100a00 */
[----:B------:R-:W-:Y:S02]  /*1dc0*/  IMAD.MOV.U32 R194, RZ, RZ, R110 ;  /* 0x000000ffffc27224 */ /* 0x000fe400078e006e */
[----:B------:R-:W-:Y:S01]  /*1dd0*/  IMAD.MOV.U32 R195, RZ, RZ, R111 ;  /* 0x000000ffffc37224 */ /* 0x000fe200078e006f */
[----:B------:R-:W-:Y:S01]  /*1de0*/  STL [R1+0xb90], R152 ;  /* 0x000b909801007387 */ /* 0x000fe20000100800 */
[----:B------:R-:W-:-:S02]  /*1df0*/  IMAD.MOV.U32 R196, RZ, RZ, R112 ;  /* 0x000000ffffc47224 */ /* 0x000fc400078e0070 */
[----:B------:R-:W-:Y:S02]  /*1e00*/  IMAD.MOV.U32 R197, RZ, RZ, R113 ;  /* 0x000000ffffc57224 */ /* 0x000fe400078e0071 */
[----:B------:R-:W-:Y:S02]  /*1e10*/  IMAD.MOV.U32 R198, RZ, RZ, R114 ;  /* 0x000000ffffc67224 */ /* 0x000fe400078e0072 */
[----:B------:R-:W-:Y:S02]  /*1e20*/  IMAD.MOV.U32 R199, RZ, RZ, R115 ;  /* 0x000000ffffc77224 */ /* 0x000fe400078e0073 */
[----:B------:R-:W-:Y:S02]  /*1e30*/  IMAD.MOV.U32 R200, RZ, RZ, R116 ;  /* 0x000000ffffc87224 */ /* 0x000fe400078e0074 */
[----:B------:R-:W-:Y:S02]  /*1e40*/  IMAD.MOV.U32 R201, RZ, RZ, R117 ;  /* 0x000000ffffc97224 */ /* 0x000fe400078e0075 */
        /* <DEDUP_REMOVED lines=31> */
[----:B01----:R-:W-:Y:S02]  /*2040*/  IMAD.MOV.U32 R3, RZ, RZ, R149 ;  /* 0x000000ffff037224 */ /* 0x003fe400078e0095 */
[----:B------:R-:W-:Y:S02]  /*2050*/  IMAD.MOV.U32 R2, RZ, RZ, R150 ;  /* 0x000000ffff027224 */ /* 0x000fe400078e0096 */
[----:B------:R-:W-:Y:S02]  /*2060*/  IMAD.MOV.U32 R0, RZ, RZ, R151 ;  /* 0x000000ffff007224 */ /* 0x000fe400078e0097 */
[----:B--2---:R-:W-:-:S06]  /*2070*/  WARPGROUP.ARRIVE ;  /* 0x00000000000079c5 */ /* 0x004fcc0000000000 */
[----:B------:R-:W-:Y:S03]  /*2080*/  IGMMA.64x256x32.S8.S8 R24, gdesc[UR8], RZ, !UPT, gsb0 ;  /* 0x06600000081879f1 */ /* 0x000fe6000c0410ff */
[----:B------:R-:W-:Y:S02]  /*2090*/  WARPGROUP.DEPBAR.LE gsb0, 0x0 ;  /* 0x00008000000079c5 */ /* 0x000fe40000010000 */
        /* <DEDUP_REMOVED lines=21> */
[----:B------:R0:W-:Y:S04]  /*21f0*/  STL.64 [R1+0xae0], R108 ;  /* 0x000ae06c01007387 */ /* 0x0001e80000100a00 */
[----:B0-----:R-:W2:Y:S04]  /*2200*/  LDL.LU R108, [R1] ;  /* 0x00000000016c7983 */ /* 0x001ea80000300800 */
[----:B------:R-:W2:Y:S04]  /*2210*/  LDL.LU R109, [R1+0x4] ;  /* 0x00000400016d7983 */ /* 0x000ea80000300800 */
[----:B------:R-:W3:Y:S04]  /*2220*/  LDL.LU R110, [R1+0x8] ;  /* 0x00000800016e7983 */ /* 0x000ee80000300800 */
[----:B------:R-:W3:Y:S04]  /*2230*/  LDL.LU R111, [R1+0xc] ;  /* 0x00000c00016f7983 */ /* 0x000ee80000300800 */
[----:B------:R-:W4:Y:S04]  /*2240*/  LDL.LU R112, [R1+0x10] ;  /* 0x0000100001707983 */ /* 0x000f280000300800 */
[----:B------:R-:W4:Y:S04]  /*2250*/  LDL.LU R113, [R1+0x14] ;  /* 0x0000140001717983 */ /* 0x000f280000300800 */
[----:B------:R-:W2:Y:S04]  /*2260*/  LDL.LU R114, [R1+0x18] ;  /* 0x0000180001727983 */ /* 0x000ea80000300800 */
        /* <DEDUP_REMOVED lines=37> */
[----:B--2---:R-:W-:Y:S04]  /*24c0*/  STL.64 [R1+0xd90], R150 ;  /* 0x000d909601007387 */ /* 0x004fe80000100a00 */
[----:B----4-:R-:W-:Y:S04]  /*24d0*/  STL.64 [R1+0xd88], R148 ;  /* 0x000d889401007387 */ /* 0x010fe80000100a00 */
[----:B---3--:R-:W-:Y:S04]  /*24e0*/  STL.64 [R1+0xd80], R146 ;  /* 0x000d809201007387 */ /* 0x008fe80000100a00 */
        /* <DEDUP_REMOVED lines=61> */
[----:B0-----:R-:W2:Y:S04]  /*28c0*/  LDL.LU R24, [R1+0x200] ;  /* 0x0002000001187983 */ /* 0x001ea80000300800 */
[----:B------:R-:W2:Y:S04]  /*28d0*/  LDL.LU R25, [R1+0x204] ;  /* 0x0002040001197983 */ /* 0x000ea80000300800 */
        /* <DEDUP_REMOVED lines=103> */
[----:B------:R-:W2:Y:S01]  /*2f50*/  LDL.LU R129, [R1+0x3a4] ;  /* 0x0003a40001817983 */ /* 0x000ea20000300800 */
[----:B------:R-:W-:Y:S01]  /*2f60*/  IMAD.MOV.U32 R130, RZ, RZ, R235 ;  /* 0x000000ffff827224 */ /* 0x000fe200078e00eb */
[----:B------:R-:W-:Y:S01]  /*2f70*/  UIADD3 UR8, UR6, 0x2, URZ ;  /* 0x0000000206087890 */ /* 0x000fe2000fffe03f */
[----:B------:R-:W-:Y:S01]  /*2f80*/  IMAD.MOV.U32 R131, RZ, RZ, R234 ;  /* 0x000000ffff837224 */ /* 0x000fe200078e00ea */
[----:B------:R-:W-:Y:S01]  /*2f90*/  UIADD3 UR10, UR7, 0x2, URZ ;  /* 0x00000002070a7890 */ /* 0x000fe2000fffe03f */
[----:B------:R-:W-:Y:S01]  /*2fa0*/  IMAD.MOV.U32 R132, RZ, RZ, R233 ;  /* 0x000000ffff847224 */ /* 0x000fe200078e00e9 */
[----:B------:R-:W-:Y:S01]  /*2fb0*/  UMOV UR9, 0x40000040 ;  /* 0x4000004000097882 */ /* 0x000fe20000000000 */
[----:B------:R-:W-:Y:S01]  /*2fc0*/  IMAD.MOV.U32 R133, RZ, RZ, R232 ;  /* 0x000000ffff857224 */ /* 0x000fe200078e00e8 */
[----:B------:R-:W-:Y:S01]  /*2fd0*/  UMOV UR11, 0x40000040 ;  /* 0x40000040000b7882 */ /* 0x000fe20000000000 */
        /* <DEDUP_REMOVED lines=41> */
[----:B------:R-:W-:Y:S01]  /*3270*/  IMAD.MOV.U32 R235, RZ, RZ, R0 ;  /* 0x000000ffffeb7224 */ /* 0x000fe200078e0000 */
[----:B--2---:R-:W-:-:S06]  /*3280*/  WARPGROUP.ARRIVE ;  /* 0x00000000000079c5 */ /* 0x004fcc0000000000 */
[----:B------:R-:W-:Y:S03]  /*3290*/  IGMMA.64x256x32.S8.S8 R24, gdesc[UR8], R24, gsb0 ;  /* 0x06600000081879f1 */ /* 0x000fe60008041018 */
        /* <DEDUP_REMOVED lines=65> */
[----:B0-----:R-:W2:Y:S04]  /*36b0*/  LDL.LU.64 R150, [R1+0xd90] ;  /* 0x000d900001967983 */ /* 0x001ea80000300a00 */
[----:B------:R-:W2:Y:S04]  /*36c0*/  LDL.LU.64 R148, [R1+0xd88] ;  /* 0x000d880001947983 */ /* 0x000ea80000300a00 */
        /* <DEDUP_REMOVED lines=19> */
[----:B------:R-:W2:Y:S01]  /*3800*/  LDL.LU.64 R108, [R1+0xce8] ;  /* 0x000ce800016c7983 */ /* 0x000ea20000300a00 */
[----:B------:R-:W-:Y:S01]  /*3810*/  UIADD3 UR8, UR6, 0x402, URZ ;  /* 0x0000040206087890 */ /* 0x000fe2000fffe03f */
[----:B------:R-:W-:-:S02]  /*3820*/  UMOV UR9, 0x40000040 ;  /* 0x4000004000097882 */ /* 0x000fc40000000000 */
[----:B------:R-:W3:Y:S04]  /*3830*/  LDL.LU.64 R106, [R1+0xce0] ;  /* 0x000ce000016a7983 */ /* 0x000ee80000300a00 */
        /* <DEDUP_REMOVED lines=40> */
[----:B------:R-:W3:Y:S01]  /*3ac0*/  LDL.LU.64 R24, [R1+0xb98] ;  /* 0x000b980001187983 */ /* 0x000ee20000300a00 */
[----:B--2---:R-:W-:-:S06]  /*3ad0*/  WARPGROUP.ARRIVE ;  /* 0x00000000000079c5 */ /* 0x004fcc0000000000 */
[----:B------:R-:W-:Y:S03]  /*3ae0*/  IGMMA.64x256x32.S8.S8 R108, gdesc[UR8], R108, gsb0 ;  /* 0x06600000086c79f1 */ /* 0x000fe6000804106c */
[----:B------:R-:W-:Y:S02]  /*3af0*/  WARPGROUP.DEPBAR.LE gsb0, 0x0 ;  /* 0x00008000000079c5 */ /* 0x000fe40000010000 */
[----:B------:R-:W-:Y:S04]  /*3b00*/  STL.64 [R1], R108 ;  /* 0x0000006c01007387 */ /* 0x000fe80000100a00 */
        /* <DEDUP_REMOVED lines=63> */
[----:B0-----:R-:W2:Y:S04]  /*3f00*/  LDL.LU R152, [R1+0xb90] ;  /* 0x000b900001987983 */ /* 0x001ea80000300800 */
        /* <DEDUP_REMOVED lines=22> */
[----:B------:R-:W-:Y:S01]  /*4070*/  UIADD3 UR8, UR6, 0x802, URZ ;  /* 0x0000080206087890 */ /* 0x000fe2000fffe03f */
[----:B------:R-:W-:Y:S01]  /*4080*/  UMOV UR9, 0x40000040 ;  /* 0x4000004000097882 */ /* 0x000fe20000000000 */
[----:B---3--:R-:W-:-:S07]  /*4090*/  WARPGROUP.ARRIVE ;  /* 0x00000000000079c5 */ /* 0x008fce0000000000 */
        /* <DEDUP_REMOVED lines=66> */
[----:B0-----:R-:W3:Y:S04]  /*44c0*/  LDL.LU.64 R24, [R1] ;  /* 0x0000000001187983 */ /* 0x001ee80000300a00 */
[----:B------:R-:W4:Y:S04]  /*44d0*/  LDL.LU.64 R26, [R1+0x8] ;  /* 0x00000800011a7983 */ /* 0x000f280000300a00 */
[----:B------:R-:W2:Y:S04]  /*44e0*/  LDL.LU.64 R28, [R1+0x10] ;  /* 0x00001000011c7983 */ /* 0x000ea80000300a00 */
[----:B------:R-:W3:Y:S04]  /*44f0*/  LDL.LU.64 R30, [R1+0x18] ;  /* 0x00001800011e7983 */ /* 0x000ee80000300a00 */
        /* <DEDUP_REMOVED lines=60> */
[----:B---3--:R-:W-:Y:S04]  /*48c0*/  STL.64 [R1+0xad8], R150 ;  /* 0x000ad89601007387 */ /* 0x008fe80000100a00 */
[----:B--2---:R-:W-:Y:S04]  /*48d0*/  STL.64 [R1+0xad0], R148 ;  /* 0x000ad09401007387 */ /* 0x004fe80000100a00 */
[----:B----4-:R-:W-:Y:S04]  /*48e0*/  STL.64 [R1+0xac8], R146 ;  /* 0x000ac89201007387 */ /* 0x010fe80000100a00 */
        /* <DEDUP_REMOVED lines=125> */
[----:B------:R-:W-:-:S02]  /*50c0*/  UIADD3 UR8, UR6, 0x4, URZ ;  /* 0x0000000406087890 */ /* 0x000fc4000fffe03f */
[----:B------:R-:W-:Y:S01]  /*50d0*/  UIADD3 UR10, UR7, 0x4, URZ ;  /* 0x00000004070a7890 */ /* 0x000fe2000fffe03f */
[----:B------:R-:W-:Y:S01]  /*50e0*/  UMOV UR9, 0x40000040 ;  /* 0x4000004000097882 */ /* 0x000fe20000000000 */
[----:B------:R-:W-:Y:S01]  /*50f0*/  UMOV UR11, 0x40000040 ;  /* 0x40000040000b7882 */ /* 0x000fe20000000000 */
[----:B--2---:R-:W-:-:S06]  /*5100*/  WARPGROUP.ARRIVE ;  /* 0x00000000000079c5 */ /* 0x004fcc0000000000 */
[----:B------:R-:W-:Y:S03]  /*5110*/  IGMMA.64x256x32.S8.S8 R24, gdesc[UR8], R24, gsb0 ;  /* 0x06600000081879f1 */ /* 0x000fe60008041018 */
[----:B------:R-:W-:Y:S02]  /*5120*/  WARPGROUP.DEPBAR.LE gsb0, 0x0 ;  /* 0x00008000000079c5 */ /* 0x000fe40000010000 */
        /* <DEDUP_REMOVED lines=140> */
[----:B------:R-:W-:Y:S01]  /*59f0*/  UMOV UR9, 0x40000040 ;  /* 0x4000004000097882 */ /* 0x000fe20000000000 */
[----:B--2---:R-:W-:-:S07]  /*5a00*/  WARPGROUP.ARRIVE ;  /* 0x00000000000079c5 */ /* 0x004fce0000000000 */
[----:B------:R-:W-:Y:S03]  /*5a10*/  IGMMA.64x256x32.S8.S8 R24, gdesc[UR8], R24, gsb0 ;  /* 0x06600000081879f1 */ /* 0x000fe60008041018 */
        /* <DEDUP_REMOVED lines=67> */
[----:B------:R-:W2:Y:S01]  /*5e50*/  LDL.LU.64 R150, [R1+0x8d8] ;  /* 0x0008d80001967983 */ /* 0x000ea20000300a00 */
[----:B------:R-:W-:-:S02]  /*5e60*/  IMAD.MOV.U32 R190, RZ, RZ, R106 ;  /* 0x000000ffffbe7224 */ /* 0x000fc400078e006a */
[----:B------:R-:W-:Y:S01]  /*5e70*/  IMAD.MOV.U32 R191, RZ, RZ, R107 ;  /* 0x000000ffffbf7224 */ /* 0x000fe200078e006b */
[----:B------:R-:W2:Y:S01]  /*5e80*/  LDL.LU.64 R148, [R1+0x8d0] ;  /* 0x0008d00001947983 */ /* 0x000ea20000300a00 */
[----:B------:R-:W-:Y:S02]  /*5e90*/  IMAD.MOV.U32 R188, RZ, RZ, R104 ;  /* 0x000000ffffbc7224 */ /* 0x000fe400078e0068 */
[----:B------:R-:W-:Y:S01]  /*5ea0*/  IMAD.MOV.U32 R189, RZ, RZ, R105 ;  /* 0x000000ffffbd7224 */ /* 0x000fe200078e0069 */
[----:B------:R-:W2:Y:S01]  /*5eb0*/  LDL.LU.64 R146, [R1+0x8c8] ;  /* 0x0008c80001927983 */ /* 0x000ea20000300a00 */
        /* <DEDUP_REMOVED lines=99> */
[----:B------:R-:W-:Y:S01]  /*64f0*/  STL [R1+0x4b8], R152 ;  /* 0x0004b89801007387 */ /* 0x000fe20000100800 */
        /* <DEDUP_REMOVED lines=239> */
[----:B------:R-:W-:-:S02]  /*73f0*/  IMAD.MOV.U32 R130, RZ, RZ, R0 ;  /* 0x000000ffff827224 */ /* 0x000fc400078e0000 */
        /* <DEDUP_REMOVED lines=8> */
[----:B------:R-:W-:Y:S01]  /*7480*/  IMAD.MOV.U32 R135, RZ, RZ, R17 ;  /* 0x000000ffff877224 */ /* 0x000fe200078e0011 */
[----:B------:R0:W5:Y:S01]  /*7490*/  LDL.LU R0, [R1+0x6dc] ;  /* 0x0006dc0001007983 */ /* 0x0001620000300800 */
[----:B------:R-:W-:-:S02]  /*74a0*/  IMAD.MOV.U32 R136, RZ, RZ, R16 ;  /* 0x000000ffff887224 */ /* 0x000fc400078e0010 */
[----:B------:R-:W-:Y:S01]  /*74b0*/  IMAD.MOV.U32 R137, RZ, RZ, R4 ;  /* 0x000000ffff897224 */ /* 0x000fe200078e0004 */
[----:B------:R0:W5:Y:S01]  /*74c0*/  LDL.LU R23, [R1+0x6d8] ;  /* 0x0006d80001177983 */ /* 0x0001620000300800 */
[----:B------:R-:W-:Y:S02]  /*74d0*/  IMAD.MOV.U32 R138, RZ, RZ, R235 ;  /* 0x000000ffff8a7224 */ /* 0x000fe400078e00eb */
[----:B------:R-:W-:Y:S01]  /*74e0*/  IMAD.MOV.U32 R139, RZ, RZ, R234 ;  /* 0x000000ffff8b7224 */ /* 0x000fe200078e00ea */
[----:B------:R0:W5:Y:S01]  /*74f0*/  LDL.LU R22, [R1+0x6d4] ;  /* 0x0006d40001167983 */ /* 0x0001620000300800 */
[----:B------:R-:W-:Y:S02]  /*7500*/  IMAD.MOV.U32 R140, RZ, RZ, R233 ;  /* 0x000000ffff8c7224 */ /* 0x000fe400078e00e9 */
        /* <DEDUP_REMOVED lines=15> */
[----:B------:R-:W-:-:S06]  /*7600*/  IMAD.MOV.U32 R151, RZ, RZ, R222 ;  /* 0x000000ffff977224 */ /* 0x000fcc00078e00de */
        /* <DEDUP_REMOVED lines=67> */
[----:B-1----:R-:W2:Y:S04]  /*7a40*/  LDL.LU.64 R150, [R1+0x6b8] ;  /* 0x0006b80001967983 */ /* 0x002ea80000300a00 */
        /* <DEDUP_REMOVED lines=36> */
[----:B------:R-:W-:Y:S01]  /*7c90*/  IMAD.MOV.U32 R235, RZ, RZ, R2 ;  /* 0x000000ffffeb7224 */ /* 0x000fe200078e0002 */
[----:B------:R-:W-:Y:S01]  /*7ca0*/  UIADD3 UR8, UR6, 0x406, URZ ;  /* 0x0000040606087890 */ /* 0x000fe2000fffe03f */
[----:B------:R-:W3:Y:S01]  /*7cb0*/  LDL.LU.64 R106, [R1+0x608] ;  /* 0x00060800016a7983 */ /* 0x000ee20000300a00 */
[----:B------:R-:W-:-:S03]  /*7cc0*/  UMOV UR9, 0x40000040 ;  /* 0x4000004000097882 */ /* 0x000fc60000000000 */
        /* <DEDUP_REMOVED lines=108> */
[----:B-1----:R0:W5:Y:S04]  /*8390*/  LDL.LU R152, [R1+0x4b8] ;  /* 0x0004b80001987983 */ /* 0x0021680000300800 */
        /* <DEDUP_REMOVED lines=27> */
[----:B0-----:R-:W-:Y:S05]  /*8550*/  @!P1 BRA `(.L_x_18) ;  /* 0x0000008c00289947 */ /* 0x001fea0003800000 */
[----:B------:R-:W-:Y:S02]  /*8560*/  UIADD3 UR6, UR39, 0x1, URZ ;  /* 0x0000000127067890 */ /* 0x000fe4000fffe03f */
[----:B------:R-:W-:Y:S02]  /*8570*/  IMAD.U32 R2, RZ, RZ, UR39 ;  /* 0x00000027ff027e24 */ /* 0x000fe4000f8e00ff */
[----:B------:R-:W-:-:S04]  /*8580*/  UISETP.NE.AND UP0, UPT, UR6, 0x2, UPT ;  /* 0x000000020600788c */ /* 0x000fc8000bf05270 */
[----:B------:R-:W-:Y:S02]  /*8590*/  USEL UR7, URZ, 0x1, UP0 ;  /* 0x000000013f077887 */ /* 0x000fe40008000000 */
[----:B------:R-:W-:Y:S02]  /*85a0*/  USEL UR6, UR6, URZ, UP0 ;  /* 0x0000003f06067287 */ /* 0x000fe40008000000 */
[----:B------:R-:W-:-:S06]  /*85b0*/  ULOP3.LUT UR7, UR38, UR7, URZ, 0x3c, !UPT ;  /* 0x0000000726077292 */ /* 0x000fcc000f8e3c3f */
[----:B------:R-:W-:-:S07]  /*85c0*/  IMAD.U32 R3, RZ, RZ, UR7 ;  /* 0x00000007ff037e24 */ /* 0x000fce000f8e00ff */
.L_x_25:
[----:B0-----:R-:W-:Y:S05]  /*85d0*/  @!P0 BRA `(.L_x_19) ;  /* 0x0000000000048947 */ /* 0x001fea0003800000 */
[----:B------:R-:W-:Y:S01]  /*85e0*/  BPT.TRAP 0x1 ;  /* 0x000000040000795c */ /* 0x000fe20000300000 */
.L_x_19:
[----:B------:R-:W0:Y:S01]  /*85f0*/  S2UR UR8, SR_CgaCtaId ;  /* 0x00000000000879c3 */ /* 0x000e220000008800 */
[----:B------:R-:W-:Y:S01]  /*8600*/  UMOV UR7, 0x400 ;  /* 0x0000040000077882 */ /* 0x000fe20000000000 */
[----:B------:R-:W-:Y:S01]  /*8610*/  IMAD.U32 R5, RZ, RZ, UR6 ;  /* 0x00000006ff057e24 */ /* 0x000fe2000f8e00ff */
[----:B------:R-:W-:Y:S01]  /*8620*/  SHF.L.U32 R6, R3, 0x1f, RZ ;  /* 0x0000001f03067819 */ /* 0x000fe200000006ff */
[----:B0-----:R-:W-:-:S06]  /*8630*/  ULEA UR7, UR8, UR7, 0x18 ;  /* 0x0000000708077291 */ /* 0x001fcc000f8ec03f */
[----:B-----5:R-:W-:-:S04]  /*8640*/  IMAD.U32 R0, RZ, RZ, UR7 ;  /* 0x00000007ff007e24 */ /* 0x020fc8000f8e00ff */
[----:B------:R-:W-:-:S04]  /*8650*/  IMAD R5, R5, 0x8, R0 ;  /* 0x0000000805057824 */ /* 0x000fc800078e0200 */
[----:B------:R0:W1:Y:S01]  /*8660*/  SYNCS.PHASECHK.TRANS64.TRYWAIT P1, [R5+URZ], R6 ;  /* 0x00000006050075a7 */ /* 0x000062000802017f */
[----:B------:R-:W-:Y:S05]  /*8670*/  @!P0 BRA `(.L_x_20) ;  /* 0x0000000000048947 */ /* 0x000fea0003800000 */
[----:B------:R-:W-:Y:S01]  /*8680*/  BPT.TRAP 0x1 ;  /* 0x000000040000795c */ /* 0x000fe20000300000 */
.L_x_20:
[----:B-1----:R-:W-:Y:S05]  /*8690*/  @P1 BRA `(.L_x_21) ;  /* 0x0000000000081947 */ /* 0x002fea0003800000 */
[----:B------:R-:W1:Y:S02]  /*86a0*/  SYNCS.PHASECHK.TRANS64.TRYWAIT P1, [R5+URZ], R6 ;  /* 0x00000006050075a7 */ /* 0x000e64000802017f */
[----:B-1----:R-:W-:Y:S05]  /*86b0*/  @!P1 BRA `(.L_x_22) ;  /* 0x000001e800d49947 */ /* 0x002fea0003800000 */
.L_x_21:
        /* <DEDUP_REMOVED lines=64> */
[----:B--2---:R-:W2:Y:S04]  /*8ac0*/  LDL.LU.64 R24, [R1] ;  /* 0x0000000001187983 */ /* 0x004ea80000300a00 */
        /* <DEDUP_REMOVED lines=127> */
[----:B--2---:R-:W2:Y:S04]  /*92c0*/  LDL.LU.64 R24, [R1+0x200] ;  /* 0x0002000001187983 */ /* 0x004ea80000300a00 */
        /* <DEDUP_REMOVED lines=63> */
[----:B------:R-:W-:-:S02]  /*96c0*/  UIMAD UR8, UR6, 0xc00, UR4 ;  /* 0x00000c00060878a4 */ /* 0x000fc4000f8e0204 */
[----:B------:R-:W-:Y:S01]  /*96d0*/  ULEA UR10, UR6, UR5, 0xb ;  /* 0x00000005060a7291 */ /* 0x000fe2000f8e583f */
[----:B------:R-:W-:Y:S01]  /*96e0*/  STL [R1+0x6e4], R23 ;  /* 0x0006e41701007387 */ /* 0x000fe20000100800 */
[----:B------:R-:W-:Y:S01]  /*96f0*/  UMOV UR9, 0x40000040 ;  /* 0x4000004000097882 */ /* 0x000fe20000000000 */
[----:B------:R-:W-:Y:S02]  /*9700*/  UMOV UR11, 0x40000040 ;  /* 0x40000040000b7882 */ /* 0x000fe40000000000 */
[----:B------:R-:W-:Y:S04]  /*9710*/  STL [R1+0x6e0], R22 ;  /* 0x0006e01601007387 */ /* 0x000fe80000100800 */
[----:B------:R-:W-:Y:S04]  /*9720*/  STL [R1+0x6dc], R19 ;  /* 0x0006dc1301007387 */ /* 0x000fe80000100800 */
[----:B------:R-:W-:Y:S04]  /*9730*/  STL [R1+0x6d8], R18 ;  /* 0x0006d81201007387 */ /* 0x000fe80000100800 */
[----:B------:R-:W-:Y:S04]  /*9740*/  STL [R1+0x6d4], R17 ;  /* 0x0006d41101007387 */ /* 0x000fe80000100800 */
[----:B------:R-:W-:Y:S04]  /*9750*/  STL [R1+0x6d0], R16 ;  /* 0x0006d01001007387 */ /* 0x000fe80000100800 */
[----:B------:R-:W-:Y:S04]  /*9760*/  STL [R1+0x6cc], R4 ;  /* 0x0006cc0401007387 */ /* 0x000fe80000100800 */
[----:B------:R-:W-:Y:S04]  /*9770*/  STL [R1+0x6c8], R3 ;  /* 0x0006c80301007387 */ /* 0x000fe80000100800 */
[----:B------:R-:W-:Y:S04]  /*9780*/  STL [R1+0x6c4], R2 ;  /* 0x0006c40201007387 */ /* 0x000fe80000100800 */
[----:B------:R-:W-:Y:S01]  /*9790*/  STL [R1+0x6c0], R0 ;  /* 0x0006c00001007387 */ /* 0x000fe20000100800 */
        /* <DEDUP_REMOVED lines=89> */
[----:B--2---:R-:W3:Y:S04]  /*9d30*/  LDL.LU.64 R128, [R1+0x1140] ;  /* 0x0011400001807983 */ /* 0x004ee80000300a00 */
        /* <DEDUP_REMOVED lines=53> */
[----:B------:R-:W-:Y:S01]  /*a090*/  UMOV UR14, UR10 ;  /* 0x0000000a000e7c82 */ /* 0x000fe20008000000 */
[----:B------:R-:W-:Y:S01]  /*a0a0*/  UMOV UR15, UR11 ;  /* 0x0000000b000f7c82 */ /* 0x000fe20008000000 */
[----:B------:R-:W-:Y:S01]  /*a0b0*/  UMOV UR13, 0x40000040 ;  /* 0x40000040000d7882 */ /* 0x000fe20000000000 */
[----:B---3--:R-:W-:-:S06]  /*a0c0*/  WARPGROUP.ARRIVE ;  /* 0x00000000000079c5 */ /* 0x008fcc0000000000 */
        /* <DEDUP_REMOVED lines=9> */
[----:B01----:R-:W-:Y:S02]  /*a160*/  IMAD.MOV.U32 R6, RZ, RZ, R146 ;  /* 0x000000ffff067224 */ /* 0x003fe400078e0092 */
        /* <DEDUP_REMOVED lines=163> */
[----:B------:R-:W-:Y:S01]  /*aba0*/  UMOV UR14, UR10 ;  /* 0x0000000a000e7c82 */ /* 0x000fe20008000000 */
[----:B------:R-:W-:Y:S01]  /*abb0*/  UMOV UR15, UR11 ;  /* 0x0000000b000f7c82 */ /* 0x000fe20008000000 */
[----:B------:R-:W-:Y:S01]  /*abc0*/  UMOV UR13, 0x40000040 ;  /* 0x40000040000d7882 */ /* 0x000fe20000000000 */
        /* <DEDUP_REMOVED lines=262> */
[----:B------:R-:W-:Y:S02]  /*bc30*/  UIADD3 UR12, UR8, 0x2, URZ ;  /* 0x00000002080c7890 */ /* 0x000fe4000fffe03f */
[----:B------:R-:W-:Y:S01]  /*bc40*/  UIADD3 UR14, UR10, 0x2, URZ ;  /* 0x000000020a0e7890 */ /* 0x000fe2000fffe03f */
[----:B------:R-:W-:Y:S01]  /*bc50*/  UMOV UR13, 0x40000040 ;  /* 0x40000040000d7882 */ /* 0x000fe20000000000 */
[----:B------:R-:W-:Y:S01]  /*bc60*/  UMOV UR15, 0x40000040 ;  /* 0x40000040000f7882 */ /* 0x000fe20000000000 */
        /* <DEDUP_REMOVED lines=563> */
[----:B------:R-:W-:Y:S01]  /*dfa0*/  STL.64 [R1+0x380], R120 ;  /* 0x0003807801007387 */ /* 0x000fe20000100a00 */
[----:B------:R-:W-:-:S03]  /*dfb0*/  IMAD.MOV.U32 R225, RZ, RZ, R150 ;  /* 0x000000ffffe17224 */ /* 0x000fc600078e0096 */
[----:B------:R-:W-:Y:S01]  /*dfc0*/  STL.64 [R1+0x388], R122 ;  /* 0x0003887a01007387 */ /* 0x000fe20000100a00 */
[----:B------:R-:W-:-:S03]  /*dfd0*/  IMAD.MOV.U32 R224, RZ, RZ, R151 ;  /* 0x000000ffffe07224 */ /* 0x000fc600078e0097 */
[----:B------:R-:W-:Y:S01]  /*dfe0*/  STL.64 [R1+0x390], R124 ;  /* 0x0003907c01007387 */ /* 0x000fe20000100a00 */
[----:B------:R-:W-:-:S03]  /*dff0*/  IMAD.MOV.U32 R227, RZ, RZ, R148 ;  /* 0x000000ffffe37224 */ /* 0x000fc600078e0094 */
[----:B------:R-:W-:Y:S01]  /*e000*/  STL.64 [R1+0x398], R126 ;  /* 0x0003987e01007387 */ /* 0x000fe20000100a00 */
[----:B------:R-:W-:-:S03]  /*e010*/  IMAD.MOV.U32 R226, RZ, RZ, R149 ;  /* 0x000000ffffe27224 */ /* 0x000fc600078e0095 */
[----:B------:R0:W-:Y:S01]  /*e020*/  STL.64 [R1+0x3a0], R128 ;  /* 0x0003a08001007387 */ /* 0x0001e20000100a00 */
[----:B------:R-:W-:Y:S02]  /*e030*/  IMAD.MOV.U32 R229, RZ, RZ, R146 ;  /* 0x000000ffffe57224 */ /* 0x000fe400078e0092 */
        /* <DEDUP_REMOVED lines=532> */
[----:B------:R0:W5:Y:S04]  /*10180*/  LDL.LU R2, [R1+0x6c4] ;  /* 0x0006c40001027983 */ /* 0x0001680000300800 */
[----:B------:R0:W5:Y:S01]  /*10190*/  LDL.LU R0, [R1+0x6c0] ;  /* 0x0006c00001007983 */ /* 0x0001620000300800 */
        /* <DEDUP_REMOVED lines=243> */
[----:B------:R-:W-:Y:S01]  /*110d0*/  BPT.TRAP 0x1 ;  /* 0x000000040000795c */ /* 0x000fe20000300000 */
.L_x_23:
[----:B-----5:R-:W-:Y:S01]  /*110e0*/  IMAD R5, R2, 0x8, R0 ;  /* 0x0000000802057824 */ /* 0x020fe200078e0200 */
[----:B------:R-:W-:-:S03]  /*110f0*/  ISETP.GT.U32.AND P1, PT, R19, 0x1, PT ;  /* 0x000000011300780c */ /* 0x000fc60003f24070 */
[----:B------:R-:W-:-:S05]  /*11100*/  VIADD R5, R5, 0x10 ;  /* 0x0000001005057836 */ /* 0x000fca0000000000 */
[----:B------:R-:W-:-:S04]  /*11110*/  PRMT R5, RZ, 0x654, R5 ;  /* 0x00000654ff057816 */ /* 0x000fc80000000005 */
[----:B------:R0:W-:Y:S01]  /*11120*/  SYNCS.ARRIVE.TRANS64.RED.A1T0 RZ, [R5+URZ], RZ ;  /* 0x000000ff05ff79a7 */ /* 0x0001e2000810043f */
[----:B------:R-:W-:Y:S05]  /*11130*/  @P1 BRA `(.L_x_24) ;  /* 0x0000000000041947 */ /* 0x000fea0003800000 */
[----:B------:R-:W-:Y:S01]  /*11140*/  BPT.TRAP 0x1 ;  /* 0x000000040000795c */ /* 0x000fe20000300000 */
.L_x_24:
[----:B------:R-:W-:Y:S01]  /*11150*/  UIADD3 UR6, UR6, 0x1, URZ ;  /* 0x0000000106067890 */ /* 0x000fe2000fffe03f */
[----:B------:R-:W-:Y:S01]  /*11160*/  ISETP.GT.AND P2, PT, R4, 0x1, PT ;  /* 0x000000010400780c */ /* 0x000fe20003f44270 */
[----:B------:R-:W-:Y:S02]  /*11170*/  VIADD R2, R2, 0x1 ;  /* 0x0000000102027836 */ /* 0x000fe40000000000 */
[----:B------:R-:W-:Y:S01]  /*11180*/  UISETP.NE.AND UP0, UPT, UR6, 0x2, UPT ;  /* 0x000000020600788c */ /* 0x000fe2000bf05270 */
[----:B------:R-:W-:Y:S02]  /*11190*/  VIADD R4, R4, 0xffffffff ;  /* 0xffffffff04047836 */ /* 0x000fe40000000000 */
[C---:B------:R-:W-:Y:S01]  /*111a0*/  ISETP.NE.AND P1, PT, R2.reuse, 0x2, PT ;  /* 0x000000020200780c */ /* 0x040fe20003f25270 */
[----:B------:R-:W-:Y:S02]  /*111b0*/  USEL UR7, URZ, 0x1, UP0 ;  /* 0x000000013f077887 */ /* 0x000fe40008000000 */
[----:B------:R-:W-:Y:S01]  /*111c0*/  USEL UR6, UR6, URZ, UP0 ;  /* 0x0000003f06067287 */ /* 0x000fe20008000000 */
[----:B------:R-:W-:-:S03]  /*111d0*/  SEL R2, R2, RZ, P1 ;  /* 0x000000ff02027207 */ /* 0x000fc60000800000 */
[----:B------:R-:W-:Y:S01]  /*111e0*/  LOP3.LUT R3, R3, UR7, RZ, 0x3c, !PT ;  /* 0x0000000703037c12 */ /* 0x000fe2000f8e3cff */
[----:B------:R-:W-:Y:S07]  /*111f0*/  @P2 BRA `(.L_x_25) ;  /* 0xffffff7000f42947 */ /* 0x000fee000383ffff */
.L_x_18:
[----:B------:R-:W1:Y:S02]  /*11200*/  LDC R2, c[0x0][0x28c] ;  /* 0x0000a300ff027b82 */ /* 0x000e640000000800 */
[----:B-1----:R-:W-:-:S13]  /*11210*/  ISETP.GE.AND P1, PT, R2, 0x1, PT ;  /* 0x000000010200780c */ /* 0x002fda0003f26270 */
[----:B------:R-:W-:Y:S05]  /*11220*/  @!P1 BRA `(.L_x_26) ;  /* 0x0000000000389947 */ /* 0x000fea0003800000 */
[----:B------:R-:W-:Y:S05]  /*11230*/  @!P0 BRA `(.L_x_27) ;  /* 0x0000000000048947 */ /* 0x000fea0003800000 */
[----:B------:R-:W-:Y:S01]  /*11240*/  BPT.TRAP 0x1 ;  /* 0x000000040000795c */ /* 0x000fe20000300000 */
.L_x_27:
[----:B------:R-:W-:Y:S01]  /*11250*/  UISETP.LT.AND UP0, UPT, UR42, 0x1, UPT ;  /* 0x000000012a00788c */ /* 0x000fe2000bf01270 */
[----:B-----5:R-:W-:-:S03]  /*11260*/  ISETP.GT.U32.AND P0, PT, R19, 0x1, PT ;  /* 0x000000011300780c */ /* 0x020fc60003f04070 */
[----:B------:R-:W-:-:S04]  /*11270*/  USEL UR4, UR42, 0x1, UP0 ;  /* 0x000000012a047887 */ /* 0x000fc80008000000 */
[----:B------:R-:W-:-:S04]  /*11280*/  UIADD3 UR4, UR39, UR42, -UR4 ;  /* 0x0000002a27047290 */ /* 0x000fc8000fffe804 */
[----:B------:R-:W-:-:S04]  /*11290*/  USHF.L.U32 UR4, UR4, 0x3, URZ ;  /* 0x0000000304047899 */ /* 0x000fc8000800063f */
[----:B------:R-:W-:-:S06]  /*112a0*/  ULOP3.LUT UR4, UR4, 0x8, URZ, 0xc0, !UPT ;  /* 0x0000000804047892 */ /* 0x000fcc000f8ec03f */
[----:B------:R-:W-:-:S05]  /*112b0*/  IMAD.U32 R2, RZ, RZ, UR4 ;  /* 0x00000004ff027e24 */ /* 0x000fca000f8e00ff */
[----:B------:R-:W-:-:S04]  /*112c0*/  IADD3 R0, R0, 0x10, R2 ;  /* 0x0000001000007810 */ /* 0x000fc80007ffe002 */
[----:B------:R-:W-:-:S04]  /*112d0*/  PRMT R0, RZ, 0x654, R0 ;  /* 0x00000654ff007816 */ /* 0x000fc80000000000 */
[----:B------:R1:W-:Y:S01]  /*112e0*/  SYNCS.ARRIVE.TRANS64.RED.A1T0 RZ, [R0+URZ], RZ ;  /* 0x000000ff00ff79a7 */ /* 0x0003e2000810043f */
[----:B------:R-:W-:Y:S05]  /*112f0*/  @P0 BRA `(.L_x_26) ;  /* 0x0000000000040947 */ /* 0x000fea0003800000 */
[----:B------:R-:W-:Y:S01]  /*11300*/  BPT.TRAP 0x1 ;  /* 0x000000040000795c */ /* 0x000fe20000300000 */
.L_x_26:
[----:B------:R-:W0:Y:S01]  /*11310*/  S2R R2, SR_TID.X ;  /* 0x0000000000027919 */ /* 0x000e220000002100 */
[----:B------:R-:W2:Y:S01]  /*11320*/  LDC R7, c[0x0][0x288] ;  /* 0x0000a200ff077b82 */ /* 0x000ea20000000800 */
[----:B-1---5:R-:W-:Y:S01]  /*11330*/  IMAD.SHL.U32 R0, R23, 0x100, RZ ;  /* 0x0000010017007824 */ /* 0x022fe200078e00ff */
[----:B------:R-:W-:Y:S01]  /*11340*/  ULDC UR4, c[0x0][0x284] ;  /* 0x0000a10000047ab9 */ /* 0x000fe20000000800 */
[----:B------:R-:W-:Y:S01]  /*11350*/  UIADD3 UR39, UR42, UR39, URZ ;  /* 0x000000272a277290 */ /* 0x000fe2000fffe03f */
[----:B------:R-:W-:Y:S01]  /*11360*/  IMAD.MOV.U32 R160, RZ, RZ, -0x1 ;  /* 0xffffffffffa07424 */ /* 0x000fe200078e00ff */
[----:B------:R-:W-:Y:S02]  /*11370*/  ULDC.64 UR6, c[0x0][0x5c8] ;  /* 0x0001720000067ab9 */ /* 0x000fe40000000a00 */
[----:B------:R-:W-:-:S04]  /*11380*/  UISETP.GT.U32.AND UP1, UPT, UR39, 0x1, UPT ;  /* 0x000000012700788c */ /* 0x000fc8000bf24070 */
[----:B------:R-:W-:Y:S01]  /*11390*/  UISETP.LT.U32.AND UP1, UPT, UR42, 0x2, UP1 ;  /* 0x000000022a00788c */ /* 0x000fe20008f21070 */
[----:B--2---:R-:W-:Y:S02]  /*113a0*/  ISETP.GE.AND P0, PT, R0, R7, PT ;  /* 0x000000070000720c */ /* 0x004fe40003f06270 */
[--C-:B0-----:R-:W-:Y:S01]  /*113b0*/  SHF.R.U32.HI R5, RZ, 0x2, R2.reuse ;  /* 0x00000002ff057819 */ /* 0x101fe20000011602 */
[C---:B------:R-:W-:Y:S01]  /*113c0*/  IMAD.SHL.U32 R154, R2.reuse, 0x2, RZ ;  /* 0x00000002029a7824 */ /* 0x040fe200078e00ff */
[C---:B------:R-:W-:Y:S02]  /*113d0*/  LOP3.LUT R6, R2.reuse, 0x60, RZ, 0xc0, !PT ;  /* 0x0000006002067812 */ /* 0x040fe400078ec0ff */
[----:B------:R-:W-:Y:S02]  /*113e0*/  SHF.R.U32.HI R4, RZ, 0x7, R2 ;  /* 0x00000007ff047819 */ /* 0x000fe40000011602 */
[----:B------:R-:W-:Y:S02]  /*113f0*/  LOP3.LUT R2, R2, 0x3, RZ, 0xc0, !PT ;  /* 0x0000000302027812 */ /* 0x000fe400078ec0ff */
[----:B------:R-:W-:-:S02]  /*11400*/  LOP3.LUT R5, R5, 0x7, RZ, 0xc0, !PT ;  /* 0x0000000705057812 */ /* 0x000fc400078ec0ff */
[----:B------:R-:W-:Y:S01]  /*11410*/  SHF.R.U32.HI R6, RZ, 0x1, R6 ;  /* 0x00000001ff067819 */ /* 0x000fe20000011606 */
[----:B------:R-:W-:Y:S01]  /*11420*/  IMAD R2, R2, -0x2, R7 ;  /* 0xfffffffe02027824 */ /* 0x000fe200078e0207 */
[----:B------:R-:W-:Y:S02]  /*11430*/  LOP3.LUT R4, R4, 0x1, RZ, 0xc0, !PT ;  /* 0x0000000104047812 */ /* 0x000fe400078ec0ff */
[----:B------:R-:W-:Y:S01]  /*11440*/  IADD3 R3, RZ, -R6, -R5 ;  /* 0x80000006ff037210 */ /* 0x000fe20007ffe805 */
[----:B------:R-:W-:Y:S01]  /*11450*/  IMAD.IADD R0, R2, 0x1, -R0 ;  /* 0x0000000102007824 */ /* 0x000fe200078e0a00 */
[----:B------:R-:W-:Y:S01]  /*11460*/  LOP3.LUT R154, R154, 0x6, RZ, 0xc0, !PT ;  /* 0x000000069a9a7812 */ /* 0x000fe200078ec0ff */
[----:B------:R-:W-:Y:S02]  /*11470*/  IMAD R2, R152, 0x180, RZ ;  /* 0x0000018098027824 */ /* 0x000fe400078e02ff */
[----:B------:R-:W-:Y:S01]  /*11480*/  IMAD R3, R4, -0x40, R3 ;  /* 0xffffffc004037824 */ /* 0x000fe200078e0203 */
[----:B------:R-:W-:Y:S01]  /*11490*/  PRMT R154, R154, 0x6540, R23 ;  /* 0x000065409a9a7816 */ /* 0x000fe20000000017 */
[----:B------:R-:W-:Y:S01]  /*114a0*/  IMAD.SHL.U32 R15, R4, 0x40, RZ ;  /* 0x00000040040f7824 */ /* 0x000fe200078e00ff */
[----:B------:R-:W-:Y:S01]  /*114b0*/  SHF.R.S32.HI R4, RZ, 0x1f, R22 ;  /* 0x0000001fff047819 */ /* 0x000fe20000011416 */
[----:B------:R-:W-:Y:S01]  /*114c0*/  IMAD.WIDE R152, R152, 0x180, RZ ;  /* 0x0000018098987825 */ /* 0x000fe200078e02ff */
[----:B------:R-:W-:-:S02]  /*114d0*/  IADD3 R14, -R2, UR4, R3 ;  /* 0x00000004020e7c10 */ /* 0x000fc4000fffe103 */
[----:B------:R-:W-:Y:S01]  /*114e0*/  ISETP.GE.OR P0, PT, R2, UR4, P0 ;  /* 0x0000000402007c0c */ /* 0x000fe20008706670 */
[----:B------:R-:W-:Y:S01]  /*114f0*/  ULDC.64 UR4, c[0x0][0x5d0] ;  /* 0x0001740000047ab9 */ /* 0x000fe20000000a00 */
[----:B------:R-:W-:Y:S01]  /*11500*/  SHF.R.S32.HI R155, RZ, 0x1f, R154 ;  /* 0x0000001fff9b7819 */ /* 0x000fe2000001149a */
[----:B------:R-:W-:Y:S01]  /*11510*/  IMAD R2, R4, UR4, RZ ;  /* 0x0000000404027c24 */ /* 0x000fe2000f8e02ff */
[----:B------:R-:W-:-:S03]  /*11520*/  LOP3.LUT R15, R15, 0x40, R5, 0xe2, !PT ;  /* 0x000000400f0f7812 */ /* 0x000fc600078ee205 */
[----:B------:R-:W-:Y:S01]  /*11530*/  IMAD R5, R22, UR5, R2 ;  /* 0x0000000516057c24 */ /* 0x000fe2000f8e0202 */
[----:B------:R-:W-:Y:S01]  /*11540*/  LOP3.LUT R15, R152, R15, R6, 0xfe, !PT ;  /* 0x0000000f980f7212 */ /* 0x000fe200078efe06 */
[----:B------:R-:W-:Y:S01]  /*11550*/  IMAD.WIDE.U32 R2, R22, UR4, R154 ;  /* 0x0000000416027c25 */ /* 0x000fe2000f8e009a */
[----:B------:R-:W-:Y:S02]  /*11560*/  USHF.R.U32.HI UR4, URZ, 0x1, UR39 ;  /* 0x000000013f047899 */ /* 0x000fe40008011627 */
[----:B------:R-:W-:Y:S01]  /*11570*/  USEL UR5, URZ, 0x1, !UP1 ;  /* 0x000000013f057887 */ /* 0x000fe2000c800000 */
[----:B------:R-:W-:Y:S01]  /*11580*/  IMAD.IADD R3, R3, 0x1, R5 ;  /* 0x0000000103037824 */ /* 0x000fe200078e0205 */
[----:B------:R-:W-:Y:S01]  /*11590*/  ULOP3.LUT UR4, UR4, 0x1, URZ, 0xc0, !UPT ;  /* 0x0000000104047892 */ /* 0x000fe2000f8ec03f */
[----:B------:R-:W-:Y:S01]  /*115a0*/  IMAD R5, R153, UR6, RZ ;  /* 0x0000000699057c24 */ /* 0x000fe2000f8e02ff */
[----:B------:R-:W-:Y:S01]  /*115b0*/  ULOP3.LUT UR39, UR39, 0x1, URZ, 0xc0, !UPT ;  /* 0x0000000127277892 */ /* 0x000fe2000f8ec03f */
[----:B------:R-:W-:Y:S01]  /*115c0*/  IMAD.WIDE.U32 R2, R15, UR6, R2 ;  /* 0x000000060f027c25 */ /* 0x000fe2000f8e0002 */
[----:B------:R-:W-:-:S03]  /*115d0*/  UISETP.NE.U32.AND UP0, UPT, UR4, 0x1, UPT ;  /* 0x000000010400788c */ /* 0x000fc6000bf05070 */
[----:B------:R-:W-:Y:S01]  /*115e0*/  IMAD R5, R15, UR7, R5 ;  /* 0x000000070f057c24 */ /* 0x000fe2000f8e0205 */
[----:B------:R-:W-:-:S04]  /*115f0*/  UISETP.GT.U32.AND UP0, UPT, UR42, 0x1, !UP0 ;  /* 0x000000012a00788c */ /* 0x000fc8000c704070 */
[----:B------:R-:W-:-:S04]  /*11600*/  USEL UR4, URZ, 0x1, !UP0 ;  /* 0x000000013f047887 */ /* 0x000fc8000c000000 */
[----:B------:R-:W-:Y:S01]  /*11610*/  ULOP3.LUT UR38, UR4, UR38, UR5, 0x96, !UPT ;  /* 0x0000002604267292 */ /* 0x000fe2000f8e9605 */
[----:B------:R-:W-:Y:S11]  /*11620*/  @P0 BRA `(.L_x_28) ;  /* 0x0000013c009c0947 */ /* 0x000ff60003800000 */
[----:B------:R-:W-:Y:S01]  /*11630*/  ISETP.NE.AND P0, PT, R18, RZ, PT ;  /* 0x000000ff1200720c */ /* 0x000fe20003f05270 */
[----:B------:R-:W-:Y:S01]  /*11640*/  BSSY B0, `(.L_x_28) ;  /* 0x00013e5000007945 */ /* 0x000fe20003800000 */
[----:B------:R-:W-:-:S11]  /*11650*/  IMAD.IADD R6, R3, 0x1, R5 ;  /* 0x0000000103067824 */ /* 0x000fd600078e0205 */
[----:B------:R-:W-:Y:S05]  /*11660*/  @!P0 BRA `(.L_x_29) ;  /* 0x000000c400508947 */ /* 0x000fea0003800000 */
[----:B------:R-:W0:Y:S01]  /*11670*/  LDC.64 R12, c[0x0][0x5b0] ;  /* 0x00016c00ff0c7b82 */ /* 0x000e220000000a00 */
[----:B------:R-:W-:Y:S01]  /*11680*/  ULDC.64 UR4, c[0x0][0x5b8] ;  /* 0x00016e0000047ab9 */ /* 0x000fe20000000a00 */
[----:B------:R-:W-:Y:S01]  /*11690*/  ISETP.GE.AND P0, PT, R14, 0x1, PT ;  /* 0x000000010e00780c */ /* 0x000fe20003f06270 */
[----:B------:R-:W-:Y:S01]  /*116a0*/  IMAD R4, R4, UR4, RZ ;  /* 0x0000000404047c24 */ /* 0x000fe2000f8e02ff */
[----:B------:R-:W-:Y:S01]  /*116b0*/  BSSY B1, `(.L_x_30) ;  /* 0x000000e000017945 */ /* 0x000fe20003800000 */
[----:B------:R-:W-:Y:S01]  /*116c0*/  IMAD.WIDE.U32 R154, R22, UR4, R154 ;  /* 0x00000004169a7c25 */ /* 0x000fe2000f8e009a */
[----:B------:R-:W-:Y:S02]  /*116d0*/  ISETP.LT.OR P2, PT, R0, 0x1, !P0 ;  /* 0x000000010000780c */ /* 0x000fe40004741670 */
[----:B------:R-:W1:Y:S01]  /*116e0*/  LDC.64 R20, c[0x0][0x5a8] ;  /* 0x00016a00ff147b82 */ /* 0x000e620000000a00 */
[----:B------:R-:W-:-:S04]  /*116f0*/  IMAD R22, R22, UR5, R4 ;  /* 0x0000000516167c24 */ /* 0x000fc8000f8e0204 */
[----:B------:R-:W-:Y:S02]  /*11700*/  IMAD.IADD R23, R155, 0x1, R22 ;  /* 0x000000019b177824 */ /* 0x000fe400078e0216 */
[----:B------:R-:W-:Y:S02]  /*11710*/  IMAD.MOV.U32 R22, RZ, RZ, R154 ;  /* 0x000000ffff167224 */ /* 0x000fe400078e009a */
[-C--:B0-----:R-:W-:Y:S02]  /*11720*/  IMAD R7, R153, R12.reuse, RZ ;  /* 0x0000000c99077224 */ /* 0x081fe400078e02ff */
[----:B------:R-:W-:-:S04]  /*11730*/  IMAD.WIDE.U32 R4, R15, R12, R22 ;  /* 0x0000000c0f047225 */ /* 0x000fc800078e0016 */
[----:B------:R-:W-:Y:S01]  /*11740*/  IMAD R7, R15, R13, R7 ;  /* 0x0000000d0f077224 */ /* 0x000fe200078e0207 */
[----:B-1----:R-:W-:-:S04]  /*11750*/  IADD3 R10, P1, R4, R20, RZ ;  /* 0x00000014040a7210 */ /* 0x002fc80007f3e0ff */
[----:B------:R-:W-:Y:S01]  /*11760*/  IADD3.X R11, R21, R5, R7, P1, !PT ;  /* 0x00000005150b7210 */ /* 0x000fe20000ffe407 */
[----:B------:R-:W-:Y:S08]  /*11770*/  @P2 BRA `(.L_x_31) ;  /* 0x0000000000042947 */ /* 0x000ff00003800000 */
[----:B------:R0:W5:Y:S02]  /*11780*/  LDG.E.U8 R16, desc[UR36][R10.64] ;  /* 0x000000240a107981 */ /* 0x000164000c1e1100 */
.L_x_31:
[----:B------:R-:W-:Y:S05]  /*11790*/  BSYNC B1 ;  /* 0x0000000000017941 */ /* 0x000fea0003800000 */
.L_x_30:
[----:B------:R-:W2:Y:S01]  /*117a0*/  LDL.LU R8, [R1+0x200] ;  /* 0x0002000001087983 */ /* 0x000ea20000300800 */
[----:B-----5:R-:W-:Y:S01]  /*117b0*/  LOP3.LUT R3, R16, 0xffff, RZ, 0xc0, !PT ;  /* 0x0000ffff10037812 */ /* 0x020fe200078ec0ff */
[----:B------:R-:W-:Y:S01]  /*117c0*/  ULDC.64 UR4, c[0x0][0x5c0] ;  /* 0x0001700000047ab9 */ /* 0x000fe20000000a00 */
[----:B------:R-:W-:Y:S01]  /*117d0*/  ISETP.LT.OR P3, PT, R0, 0x2, !P0 ;  /* 0x000000020000780c */ /* 0x000fe20004761670 */
[----:B------:R-:W-:Y:S01]  /*117e0*/  BSSY B1, `(.L_x_32) ;  /* 0x000000b000017945 */ /* 0x000fe20003800000 */
[----:B------:R-:W-:Y:S02]  /*117f0*/  PRMT R3, R3, 0x8880, RZ ;  /* 0x0000888003037816 */ /* 0x000fe400000000ff */
[----:B------:R-:W-:-:S03]  /*11800*/  IADD3 R4, P1, R2, UR4, RZ ;  /* 0x0000000402047c10 */ /* 0x000fc6000ff3e0ff */
[----:B------:R-:W-:Y:S01]  /*11810*/  IMAD R2, R3, R18, RZ ;  /* 0x0000001203027224 */ /* 0x000fe200078e02ff */
[----:B------:R-:W-:-:S03]  /*11820*/  IADD3.X R5, R6, UR5, RZ, P1, !PT ;  /* 0x0000000506057c10 */ /* 0x000fc60008ffe4ff */
[----:B--2---:R-:W-:-:S05]  /*11830*/  @!P2 IMAD R3, R8, R17, R2 ;  /* 0x000000110803a224 */ /* 0x004fca00078e0202 */
[----:B------:R1:W-:Y:S01]  /*11840*/  @!P2 STG.E.U8 desc[UR36][R4.64], R3 ;  /* 0x000000030400a986 */ /* 0x0003e2000c101124 */
[----:B------:R-:W-:Y:S05]  /*11850*/  @P3 BRA `(.L_x_33) ;  /* 0x00000000000c3947 */ /* 0x000fea0003800000 */
[----:B------:R-:W2:Y:S02]  /*11860*/  LDG.E.U8 R16, desc[UR36][R10.64+0x1] ;  /* 0x000001240a107981 */ /* 0x000ea4000c1e1100 */
[----:B--2---:R-:W-:-:S05]  /*11870*/  PRMT R2, R16, 0x8880, RZ ;  /* 0x0000888010027816 */ /* 0x004fca00000000ff */
[----:B------:R-:W-:-:S07]  /*11880*/  IMAD R2, R2, R18, RZ ;  /* 0x0000001202027224 */ /* 0x000fce00078e02ff */
.L_x_33:
[----:B------:R-:W-:Y:S05]  /*11890*/  BSYNC B1 ;  /* 0x0000000000017941 */ /* 0x000fea0003800000 */
.L_x_32:
[----:B-1----:R-:W2:Y:S01]  /*118a0*/  LDL.LU R3, [R1+0x204] ;  /* 0x0002040001037983 */ /* 0x002ea20000300800 */
[----:B------:R-:W-:Y:S01]  /*118b0*/  ISETP.GE.AND P1, PT, R14, 0x9, PT ;  /* 0x000000090e00780c */ /* 0x000fe20003f26270 */
[C---:B------:R-:W-:Y:S01]  /*118c0*/  IMAD.SHL.U32 R158, R12.reuse, 0x8, RZ ;  /* 0x000000080c9e7824 */ /* 0x040fe200078e00ff */
[----:B------:R-:W-:Y:S01]  /*118d0*/  SHF.L.U64.HI R159, R12, 0x3, R13 ;  /* 0x000000030c9f7819 */ /* 0x000fe2000001020d */
[----:B------:R-:W-:Y:S01]  /*118e0*/  BSSY B1, `(.L_x_34) ;  /* 0x000000e000017945 */ /* 0x000fe20003800000 */
[----:B------:R-:W-:Y:S01]  /*118f0*/  ISETP.LT.OR P2, PT, R0, 0x2, !P1 ;  /* 0x000000020000780c */ /* 0x000fe20004f41670 */
[----:B------:R-:W-:-:S04]  /*11900*/  IMAD.WIDE.U32 R8, R15, R12, R158 ;  /* 0x0000000c0f087225 */ /* 0x000fc800078e009e */
[----:B------:R-:W-:Y:S01]  /*11910*/  IMAD.IADD R7, R7, 0x1, R9 ;  /* 0x0000000107077824 */ /* 0x000fe200078e0209 */
[----:B------:R-:W-:-:S04]  /*11920*/  IADD3 R8, P4, P5, R154, R20, R8 ;  /* 0x000000149a087210 */ /* 0x000fc80007d9e008 */
[----:B------:R-:W-:Y:S02]  /*11930*/  IADD3.X R9, R23, R21, R7, P4, P5 ;  /* 0x0000001517097210 */ /* 0x000fe400027ea407 */
[----:B------:R-:W-:Y:S01]  /*11940*/  IADD3 R6, P4, R4, UR41, RZ ;  /* 0x0000002904067c10 */ /* 0x000fe2000ff9e0ff */
[----:B--2---:R-:W-:-:S05]  /*11950*/  @!P3 IMAD R3, R3, R17, R2 ;  /* 0x000000110303b224 */ /* 0x004fca00078e0202 */
[----:B------:R1:W-:Y:S01]  /*11960*/  @!P3 STG.E.U8 desc[UR36][R4.64+0x1], R3 ;  /* 0x000001030400b986 */ /* 0x0003e2000c101124 */
[----:B------:R-:W-:-:S13]  /*11970*/  ISETP.LT.OR P3, PT, R0, 0x1, !P1 ;  /* 0x000000010000780c */ /* 0x000fda0004f61670 */
[----:B-1----:R-:W-:Y:S05]  /*11980*/  @P3 BRA `(.L_x_35) ;  /* 0x00000000000c3947 */ /* 0x002fea0003800000 */
[----:B------:R-:W2:Y:S02]  /*11990*/  LDG.E.U8 R16, desc[UR36][R8.64] ;  /* 0x0000002408107981 */ /* 0x000ea4000c1e1100 */
[----:B--2---:R-:W-:-:S05]  /*119a0*/  PRMT R2, R16, 0x8880, RZ ;  /* 0x0000888010027816 */ /* 0x004fca00000000ff */
[----:B------:R-:W-:-:S07]  /*119b0*/  IMAD R2, R2, R18, RZ ;  /* 0x0000001202027224 */ /* 0x000fce00078e02ff */
.L_x_35:
[----:B------:R-:W-:Y:S05]  /*119c0*/  BSYNC B1 ;  /* 0x0000000000017941 */ /* 0x000fea0003800000 */
.L_x_34:
[----:B------:R-:W2:Y:S01]  /*119d0*/  LDL.LU R3, [R1+0x208] ;  /* 0x0002080001037983 */ /* 0x000ea20000300800 */
[----:B------:R-:W-:Y:S01]  /*119e0*/  IADD3.X R7, R5, UR40, RZ, P4, !PT ;  /* 0x0000002805077c10 */ /* 0x000fe2000a7fe4ff */
[----:B------:R-:W-:Y:S01]  /*119f0*/  BSSY B1, `(.L_x_36) ;  /* 0x0000007000017945 */ /* 0x000fe20003800000 */
[----:B--2---:R-:W-:-:S05]  /*11a00*/  @!P3 IMAD R3, R3, R17, R2 ;  /* 0x000000110303b224 */ /* 0x004fca00078e0202 */
[----:B------:R1:W-:Y:S01]  /*11a10*/  @!P3 STG.E.U8 desc[UR36][R6.64], R3 ;  /* 0x000000030600b986 */ /* 0x0003e2000c101124 */
[----:B------:R-:W-:Y:S05]  /*11a20*/  @P2 BRA `(.L_x_37) ;  /* 0x00000000000c2947 */ /* 0x000fea0003800000 */
[----:B------:R-:W2:Y:S02]  /*11a30*/  LDG.E.U8 R16, desc[UR36][R8.64+0x1] ;  /* 0x0000012408107981 */ /* 0x000ea4000c1e1100 */
[----:B--2---:R-:W-:-:S05]  /*11a40*/  PRMT R2, R16, 0x8880, RZ ;  /* 0x0000888010027816 */ /* 0x004fca00000000ff */
[----:B------:R-:W-:-:S07]  /*11a50*/  IMAD R2, R2, R18, RZ ;  /* 0x0000001202027224 */ /* 0x000fce00078e02ff */
.L_x_37:
[----:B------:R-:W-:Y:S05]  /*11a60*/  BSYNC B1 ;  /* 0x0000000000017941 */ /* 0x000fea0003800000 */
.L_x_36:
[----:B-1----:R-:W2:Y:S01]  /*11a70*/  LDL.LU R3, [R1+0x20c] ;  /* 0x00020c0001037983 */ /* 0x002ea20000300800 */
[C---:B------:R-:W-:Y:S01]  /*11a80*/  ISETP.LT.OR P3, PT, R0.reuse, 0x9, !P0 ;  /* 0x000000090000780c */ /* 0x040fe20004761670 */
[----:B------:R-:W-:Y:S01]  /*11a90*/  BSSY B1, `(.L_x_38) ;  /* 0x000000a000017945 */ /* 0x000fe20003800000 */
[C---:B------:R-:W-:Y:S02]  /*11aa0*/  ISETP.LT.OR P4, PT, R0.reuse, 0xa, !P0 ;  /* 0x0000000a0000780c */ /* 0x040fe40004781670 */
[----:B------:R-:W-:Y:S01]  /*11ab0*/  ISETP.LT.OR P5, PT, R0, 0x9, !P1 ;  /* 0x000000090000780c */ /* 0x000fe20004fa1670 */
[----:B--2---:R-:W-:-:S05]  /*11ac0*/  @!P2 IMAD R3, R3, R17, R2 ;  /* 0x000000110303a224 */ /* 0x004fca00078e0202 */
[----:B------:R1:W-:Y:S01]  /*11ad0*/  @!P2 STG.E.U8 desc[UR36][R6.64+0x1], R3 ;  /* 0x000001030600a986 */ /* 0x0003e2000c101124 */
[----:B------:R-:W-:Y:S02]  /*11ae0*/  ISETP.LT.OR P2, PT, R0, 0xa, !P1 ;  /* 0x0000000a0000780c */ /* 0x000fe40004f41670 */
[----:B------:R-:W-:Y:S11]  /*11af0*/  @P3 BRA `(.L_x_39) ;  /* 0x00000000000c3947 */ /* 0x000ff60003800000 */
[----:B------:R-:W2:Y:S02]  /*11b00*/  LDG.E.U8 R16, desc[UR36][R10.64+0x8] ;  /* 0x000008240a107981 */ /* 0x000ea4000c1e1100 */
[----:B--2---:R-:W-:-:S05]  /*11b10*/  PRMT R2, R16, 0x8880, RZ ;  /* 0x0000888010027816 */ /* 0x004fca00000000ff */
[----:B------:R-:W-:-:S07]  /*11b20*/  IMAD R2, R2, R18, RZ ;  /* 0x0000001202027224 */ /* 0x000fce00078e02ff */
.L_x_39:
[----:B------:R-:W-:Y:S05]  /*11b30*/  BSYNC B1 ;  /* 0x0000000000017941 */ /* 0x000fea0003800000 */
.L_x_38:
[----:B-1----:R-:W2:Y:S01]  /*11b40*/  LDL.LU R3, [R1+0x210] ;  /* 0x0002100001037983 */ /* 0x002ea20000300800 */
[----:B------:R-:W-:Y:S01]  /*11b50*/  BSSY B1, `(.L_x_40) ;  /* 0x0000007000017945 */ /* 0x000fe20003800000 */
[----:B--2---:R-:W-:-:S05]  /*11b60*/  @!P3 IMAD R3, R3, R17, R2 ;  /* 0x000000110303b224 */ /* 0x004fca00078e0202 */
[----:B------:R1:W-:Y:S01]  /*11b70*/  @!P3 STG.E.U8 desc[UR36][R4.64+0x8], R3 ;  /* 0x000008030400b986 */ /* 0x0003e2000c101124 */
[----:B------:R-:W-:Y:S05]  /*11b80*/  @P4 BRA `(.L_x_41) ;  /* 0x00000000000c4947 */ /* 0x000fea0003800000 */
[----:B------:R-:W2:Y:S02]  /*11b90*/  LDG.E.U8 R16, desc[UR36][R10.64+0x9] ;  /* 0x000009240a107981 */ /* 0x000ea4000c1e1100 */
[----:B--2---:R-:W-:-:S05]  /*11ba0*/  PRMT R2, R16, 0x8880, RZ ;  /* 0x0000888010027816 */ /* 0x004fca00000000ff */
[----:B------:R-:W-:-:S07]  /*11bb0*/  IMAD R2, R2, R18, RZ ;  /* 0x0000001202027224 */ /* 0x000fce00078e02ff */
.L_x_41:
[----:B------:R-:W-:Y:S05]  /*11bc0*/  BSYNC B1 ;  /* 0x0000000000017941 */ /* 0x000fea0003800000 */
.L_x_40:
        /* <DEDUP_REMOVED lines=8> */
.L_x_43:
[----:B------:R-:W-:Y:S05]  /*11c50*/  BSYNC B1 ;  /* 0x0000000000017941 */ /* 0x000fea0003800000 */
.L_x_42:
[----:B-1----:R-:W2:Y:S04]  /*11c60*/  LDL.LU R3, [R1+0x218] ;  /* 0x0002180001037983 */ /* 0x002ea80000300800 */
[----:B------:R-:W3:Y:S04]  /*11c70*/  LDL.LU R155, [R1+0x2c8] ;  /* 0x0002c800019b7983 */ /* 0x000ee80000300800 */
[----:B------:R-:W4:Y:S04]  /*11c80*/  LDL.LU R235, [R1+0x2cc] ;  /* 0x0002cc0001eb7983 */ /* 0x000f280000300800 */
[----:B------:R-:W5:Y:S04]  /*11c90*/  LDL.LU R234, [R1+0x2d0] ;  /* 0x0002d00001ea7983 */ /* 0x000f680000300800 */
        /* <DEDUP_REMOVED lines=70> */
[----:B------:R-:W5:Y:S01]  /*12100*/  LDL.LU R163, [R1+0x3ec] ;  /* 0x0003ec0001a37983 */ /* 0x000f620000300800 */
[----:B--2---:R-:W-:-:S03]  /*12110*/  @!P5 IMAD R3, R3, R17, R2 ;  /* 0x000000110303d224 */ /* 0x004fc600078e0202 */
[----:B------:R-:W2:Y:S04]  /*12120*/  LDL.LU R162, [R1+0x3f0] ;  /* 0x0003f00001a27983 */ /* 0x000ea80000300800 */
[----:B------:R1:W-:Y:S04]  /*12130*/  @!P5 STG.E.U8 desc[UR36][R6.64+0x8], R3 ;  /* 0x000008030600d986 */ /* 0x0003e8000c101124 */
[----:B------:R-:W1:Y:S04]  /*12140*/  @!P2 LDG.E.U8 R16, desc[UR36][R8.64+0x9] ;  /* 0x000009240810a981 */ /* 0x000e68000c1e1100 */
[----:B------:R-:W2:Y:S04]  /*12150*/  LDL.LU R161, [R1+0x3f4] ;  /* 0x0003f40001a17983 */ /* 0x000ea80000300800 */
[----:B------:R-:W2:Y:S04]  /*12160*/  LDL.LU R157, [R1+0x3f8] ;  /* 0x0003f800019d7983 */ /* 0x000ea80000300800 */
[----:B------:R-:W2:Y:S01]  /*12170*/  LDL.LU R156, [R1+0x3fc] ;  /* 0x0003fc00019c7983 */ /* 0x000ea20000300800 */
[----:B-1----:R-:W-:-:S05]  /*12180*/  @!P2 PRMT R3, R16, 0x8880, RZ ;  /* 0x000088801003a816 */ /* 0x002fca00000000ff */
[----:B------:R-:W-:Y:S02]  /*12190*/  @!P2 IMAD R2, R3, R18, RZ ;  /* 0x000000120302a224 */ /* 0x000fe400078e02ff */
[----:B------:R-:W3:Y:S01]  /*121a0*/  LDL.LU R3, [R1+0x21c] ;  /* 0x00021c0001037983 */ /* 0x000ee20000300800 */
[----:B------:R-:W-:Y:S01]  /*121b0*/  ISETP.LT.OR P3, PT, R0, 0x11, !P0 ;  /* 0x000000110000780c */ /* 0x000fe20004761670 */
[----:B---3--:R-:W-:-:S05]  /*121c0*/  @!P2 IMAD R3, R3, R17, R2 ;  /* 0x000000110303a224 */ /* 0x008fca00078e0202 */
[----:B------:R1:W-:Y:S07]  /*121d0*/  @!P2 STG.E.U8 desc[UR36][R6.64+0x9], R3 ;  /* 0x000009030600a986 */ /* 0x0003ee000c101124 */
[----:B------:R-:W1:Y:S01]  /*121e0*/  @!P3 LDG.E.U8 R16, desc[UR36][R10.64+0x10] ;  /* 0x000010240a10b981 */ /* 0x000e62000c1e1100 */
[----:B------:R-:W-:Y:S02]  /*121f0*/  ISETP.LT.OR P2, PT, R0, 0x12, !P0 ;  /* 0x000000120000780c */ /* 0x000fe40004741670 */
[----:B-1----:R-:W-:-:S05]  /*12200*/  @!P3 PRMT R3, R16, 0x8880, RZ ;  /* 0x000088801003b816 */ /* 0x002fca00000000ff */
[----:B------:R-:W-:Y:S02]  /*12210*/  @!P3 IMAD R2, R3, R18, RZ ;  /* 0x000000120302b224 */ /* 0x000fe400078e02ff */
[----:B------:R-:W3:Y:S02]  /*12220*/  LDL.LU R3, [R1+0x220] ;  /* 0x0002200001037983 */ /* 0x000ee40000300800 */
[----:B---3--:R-:W-:-:S05]  /*12230*/  @!P3 IMAD R3, R3, R17, R2 ;  /* 0x000000110303b224 */ /* 0x008fca00078e0202 */
[----:B------:R1:W-:Y:S04]  /*12240*/  @!P3 STG.E.U8 desc[UR36][R4.64+0x10], R3 ;  /* 0x000010030400b986 */ /* 0x0003e8000c101124 */
        /* <DEDUP_REMOVED lines=290> */
[----:B------:R-:W-:-:S04]  /*13470*/  @!P3 IMAD R2, R3, R18, RZ ;  /* 0x000000120302b224 */ /* 0x000fc800078e02ff */
[----:B------:R-:W-:-:S05]  /*13480*/  @!P3 IMAD R3, R155, R17, R2 ;  /* 0x000000119b03b224 */ /* 0x000fca00078e0202 */
[----:B------:R1:W-:Y:S04]  /*13490*/  @!P3 STG.E.U8 desc[UR36][R6.64+0x60], R3 ;  /* 0x000060030600b986 */ /* 0x0003e8000c101124 */
[----:B------:R-:W1:Y:S01]  /*134a0*/  @!P2 LDG.E.U8 R16, desc[UR36][R8.64+0x61] ;  /* 0x000061240810a981 */ /* 0x000e62000c1e1100 */
[----:B------:R-:W-:Y:S02]  /*134b0*/  ISETP.LT.OR P3, PT, R0, 0x69, !P0 ;  /* 0x000000690000780c */ /* 0x000fe40004761670 */
[----:B-1----:R-:W-:-:S05]  /*134c0*/  @!P2 PRMT R3, R16, 0x8880, RZ ;  /* 0x000088801003a816 */ /* 0x002fca00000000ff */
[----:B------:R-:W-:-:S04]  /*134d0*/  @!P2 IMAD R2, R3, R18, RZ ;  /* 0x000000120302a224 */ /* 0x000fc800078e02ff */
[----:B----4-:R-:W-:-:S05]  /*134e0*/  @!P2 IMAD R3, R235, R17, R2 ;  /* 0x00000011eb03a224 */ /* 0x010fca00078e0202 */
[----:B------:R1:W-:Y:S04]  /*134f0*/  @!P2 STG.E.U8 desc[UR36][R6.64+0x61], R3 ;  /* 0x000061030600a986 */ /* 0x0003e8000c101124 */
[----:B------:R-:W1:Y:S01]  /*13500*/  @!P3 LDG.E.U8 R16, desc[UR36][R10.64+0x68] ;  /* 0x000068240a10b981 */ /* 0x000e62000c1e1100 */
[----:B------:R-:W-:Y:S02]  /*13510*/  ISETP.LT.OR P2, PT, R0, 0x6a, !P0 ;  /* 0x0000006a0000780c */ /* 0x000fe40004741670 */
[----:B-1----:R-:W-:-:S05]  /*13520*/  @!P3 PRMT R3, R16, 0x8880, RZ ;  /* 0x000088801003b816 */ /* 0x002fca00000000ff */
[----:B------:R-:W-:-:S04]  /*13530*/  @!P3 IMAD R2, R3, R18, RZ ;  /* 0x000000120302b224 */ /* 0x000fc800078e02ff */
[----:B-----5:R-:W-:-:S05]  /*13540*/  @!P3 IMAD R3, R234, R17, R2 ;  /* 0x00000011ea03b224 */ /* 0x020fca00078e0202 */
        /* <DEDUP_REMOVED lines=431> */
[----:B--2---:R-:W-:-:S05]  /*15040*/  @!P3 IMAD R3, R162, R17, R2 ;  /* 0x00000011a203b224 */ /* 0x004fca00078e0202 */
        /* <DEDUP_REMOVED lines=13> */
[----:B------:R2:W0:Y:S01]  /*15120*/  @!P0 LDG.E.U8 R16, desc[UR36][R8.64+0xf9] ;  /* 0x0000f92408108981 */ /* 0x000422000c1e1100 */
[----:B-1----:R-:W-:-:S05]  /*15130*/  IADD3 R3, P1, R15, 0x80, RZ ;  /* 0x000000800f037810 */ /* 0x002fca0007f3e0ff */
[----:B--2---:R-:W-:Y:S01]  /*15140*/  IMAD.X R8, RZ, RZ, R153, P1 ;  /* 0x000000ffff087224 */ /* 0x004fe200008e0699 */
[----:B------:R-:W-:-:S03]  /*15150*/  ISETP.GE.AND P1, PT, R14, 0x81, PT ;  /* 0x000000810e00780c */ /* 0x000fc60003f26270 */
[-C--:B------:R-:W-:Y:S01]  /*15160*/  IMAD R155, R8, R12.reuse, RZ ;  /* 0x0000000c089b7224 */ /* 0x080fe200078e02ff */
[----:B------:R-:W-:Y:S01]  /*15170*/  ISETP.LT.OR P3, PT, R0, 0x1, !P1 ;  /* 0x000000010000780c */ /* 0x000fe20004f61670 */
[----:B------:R-:W-:-:S04]  /*15180*/  IMAD.WIDE.U32 R8, R3, R12, R22 ;  /* 0x0000000c03087225 */ /* 0x000fc800078e0016 */
[----:B------:R-:W-:Y:S01]  /*15190*/  IMAD R155, R3, R13, R155 ;  /* 0x0000000d039b7224 */ /* 0x000fe200078e029b */
[----:B0-----:R-:W-:-:S05]  /*151a0*/  @!P0 PRMT R10, R16, 0x8880, RZ ;  /* 0x00008880100a8816 */ /* 0x001fca00000000ff */
[----:B------:R-:W-:Y:S01]  /*151b0*/  @!P0 IMAD.MOV.U32 R11, RZ, RZ, R10 ;  /* 0x000000ffff0b8224 */ /* 0x000fe200078e000a */
[----:B------:R-:W-:-:S03]  /*151c0*/  IADD3 R10, P2, R8, R20, RZ ;  /* 0x00000014080a7210 */ /* 0x000fc60007f5e0ff */
[----:B------:R-:W-:Y:S01]  /*151d0*/  @!P0 IMAD R2, R11, R18, RZ ;  /* 0x000000120b028224 */ /* 0x000fe200078e02ff */
[----:B------:R-:W-:-:S03]  /*151e0*/  IADD3.X R11, R21, R9, R155, P2, !PT ;  /* 0x00000009150b7210 */ /* 0x000fc600017fe49b */
[----:B------:R-:W-:Y:S02]  /*151f0*/  @!P0 IMAD R8, R156, R17, R2 ;  /* 0x000000119c088224 */ /* 0x000fe400078e0202 */
[----:B------:R-:W2:Y:S04]  /*15200*/  LDL.LU R156, [R1] ;  /* 0x00000000019c7983 */ /* 0x000ea80000300800 */
[----:B------:R0:W-:Y:S04]  /*15210*/  @!P0 STG.E.U8 desc[UR36][R6.64+0xf9], R8 ;  /* 0x0000f90806008986 */ /* 0x0001e8000c101124 */
[----:B------:R-:W0:Y:S01]  /*15220*/  @!P3 LDG.E.U8 R16, desc[UR36][R10.64] ;  /* 0x000000240a10b981 */ /* 0x000e22000c1e1100 */
[----:B------:R-:W-:-:S03]  /*15230*/  ISETP.LT.OR P2, PT, R0, 0x2, !P1 ;  /* 0x000000020000780c */ /* 0x000fc60004f41670 */
        /* <DEDUP_REMOVED lines=74> */
[----:B0-----:R-:W-:-:S03]  /*156e0*/  @!P3 PRMT R8, R16, 0x8880, RZ ;  /* 0x000088801008b816 */ /* 0x001fc600000000ff */
[----:B------:R-:W5:Y:S02]  /*156f0*/  LDL.LU R166, [R1+0x1fc] ;  /* 0x0001fc0001a67983 */ /* 0x000f640000300800 */
[----:B------:R-:W-:Y:S01]  /*15700*/  @!P3 IMAD.MOV.U32 R9, RZ, RZ, R8 ;  /* 0x000000ffff09b224 */ /* 0x000fe200078e0008 */
[----:B------:R-:W-:-:S03]  /*15710*/  @!P3 IADD3 R8, P0, R4, UR44, RZ ;  /* 0x0000002c0408bc10 */ /* 0x000fc6000ff1e0ff */
[----:B------:R-:W-:Y:S01]  /*15720*/  @!P3 IMAD R2, R9, R18, RZ ;  /* 0x000000120902b224 */ /* 0x000fe200078e02ff */
[----:B------:R-:W-:-:S03]  /*15730*/  @!P3 IADD3.X R9, R5, UR43, RZ, P0, !PT ;  /* 0x0000002b0509bc10 */ /* 0x000fc600087fe4ff */
[----:B--2---:R-:W-:-:S05]  /*15740*/  @!P3 IMAD R152, R156, R17, R2 ;  /* 0x000000119c98b224 */ /* 0x004fca00078e0202 */
[----:B------:R0:W-:Y:S04]  /*15750*/  @!P3 STG.E.U8 desc[UR36][R8.64], R152 ;  /* 0x000000980800b986 */ /* 0x0001e8000c101124 */
[----:B------:R-:W2:Y:S01]  /*15760*/  @!P2 LDG.E.U8 R16, desc[UR36][R10.64+0x1] ;  /* 0x000001240a10a981 */ /* 0x000ea2000c1e1100 */
[----:B0-----:R-:W-:-:S03]  /*15770*/  IMAD.WIDE.U32 R8, R3, R12, R158 ;  /* 0x0000000c03087225 */ /* 0x001fc600078e009e */
[----:B------:R-:W3:Y:S01]  /*15780*/  LDL.LU R152, [R1+0xd0] ;  /* 0x0000d00001987983 */ /* 0x000ee20000300800 */
[----:B------:R-:W-:Y:S01]  /*15790*/  IMAD.IADD R155, R155, 0x1, R9 ;  /* 0x000000019b9b7824 */ /* 0x000fe200078e0209 */
[----:B------:R-:W-:-:S04]  /*157a0*/  IADD3 R8, P4, P5, R154, R20, R8 ;  /* 0x000000149a087210 */ /* 0x000fc80007d9e008 */
[----:B------:R-:W-:Y:S02]  /*157b0*/  IADD3.X R9, R23, R21, R155, P4, P5 ;  /* 0x0000001517097210 */ /* 0x000fe400027ea49b */
[----:B------:R-:W4:Y:S01]  /*157c0*/  LDL.LU R155, [R1+0xcc] ;  /* 0x0000cc00019b7983 */ /* 0x000f220000300800 */
[----:B--2---:R-:W-:-:S05]  /*157d0*/  @!P2 PRMT R3, R16, 0x8880, RZ ;  /* 0x000088801003a816 */ /* 0x004fca00000000ff */
[----:B------:R-:W-:Y:S02]  /*157e0*/  @!P2 IMAD R2, R3, R18, RZ ;  /* 0x000000120302a224 */ /* 0x000fe400078e02ff */
[----:B------:R-:W2:Y:S01]  /*157f0*/  LDL.LU R3, [R1+0x4] ;  /* 0x0000040001037983 */ /* 0x000ea20000300800 */
[----:B------:R-:W-:-:S04]  /*15800*/  ISETP.GE.AND P0, PT, R14, 0x89, PT ;  /* 0x000000890e00780c */ /* 0x000fc80003f06270 */
[----:B------:R-:W-:Y:S02]  /*15810*/  ISETP.LT.OR P3, PT, R0, 0x1, !P0 ;  /* 0x000000010000780c */ /* 0x000fe40004761670 */
[----:B------:R-:W-:-:S04]  /*15820*/  @!P2 IADD3 R156, P4, R4, UR44, RZ ;  /* 0x0000002c049cac10 */ /* 0x000fc8000ff9e0ff */
[----:B------:R-:W-:Y:S01]  /*15830*/  @!P2 IADD3.X R157, R5, UR43, RZ, P4, !PT ;  /* 0x0000002b059dac10 */ /* 0x000fe2000a7fe4ff */
[----:B--2---:R-:W-:-:S05]  /*15840*/  @!P2 IMAD R3, R3, R17, R2 ;  /* 0x000000110303a224 */ /* 0x004fca00078e0202 */
[----:B------:R0:W-:Y:S04]  /*15850*/  @!P2 STG.E.U8 desc[UR36][R156.64+0x1], R3 ;  /* 0x000001039c00a986 */ /* 0x0001e8000c101124 */
[----:B------:R-:W0:Y:S01]  /*15860*/  @!P3 LDG.E.U8 R16, desc[UR36][R8.64] ;  /* 0x000000240810b981 */ /* 0x000e22000c1e1100 */
[----:B------:R-:W-:Y:S02]  /*15870*/  ISETP.LT.OR P2, PT, R0, 0x2, !P0 ;  /* 0x000000020000780c */ /* 0x000fe40004741670 */
[----:B0-----:R-:W-:-:S05]  /*15880*/  @!P3 PRMT R3, R16, 0x8880, RZ ;  /* 0x000088801003b816 */ /* 0x001fca00000000ff */
[----:B------:R-:W-:Y:S02]  /*15890*/  @!P3 IMAD R2, R3, R18, RZ ;  /* 0x000000120302b224 */ /* 0x000fe400078e02ff */
[----:B------:R-:W2:Y:S01]  /*158a0*/  LDL.LU R3, [R1+0x8] ;  /* 0x0000080001037983 */ /* 0x000ea20000300800 */
        /* <DEDUP_REMOVED lines=436> */
[----:B------:R-:W2:Y:S01]  /*173f0*/  @!P2 LDG.E.U8 R16, desc[UR36][R8.64+0x61] ;  /* 0x000061240810a981 */ /* 0x000ea2000c1e1100 */
[----:B------:R-:W-:Y:S02]  /*17400*/  ISETP.LT.OR P3, PT, R0, 0x69, !P1 ;  /* 0x000000690000780c */ /* 0x000fe40004f61670 */
[----:B0-----:R-:W-:-:S04]  /*17410*/  @!P2 IADD3 R156, P4, R6, UR44, RZ ;  /* 0x0000002c069cac10 */ /* 0x001fc8000ff9e0ff */
[----:B------:R-:W-:Y:S02]  /*17420*/  @!P2 IADD3.X R157, R7, UR43, RZ, P4, !PT ;  /* 0x0000002b079dac10 */ /* 0x000fe4000a7fe4ff */
[----:B--2---:R-:W-:-:S05]  /*17430*/  @!P2 PRMT R3, R16, 0x8880, RZ ;  /* 0x000088801003a816 */ /* 0x004fca00000000ff */
[----:B------:R-:W-:-:S04]  /*17440*/  @!P2 IMAD R2, R3, R18, RZ ;  /* 0x000000120302a224 */ /* 0x000fc800078e02ff */
[----:B----4-:R-:W-:-:S05]  /*17450*/  @!P2 IMAD R3, R155, R17, R2 ;  /* 0x000000119b03a224 */ /* 0x010fca00078e0202 */
[----:B------:R0:W-:Y:S04]  /*17460*/  @!P2 STG.E.U8 desc[UR36][R156.64+0x61], R3 ;  /* 0x000061039c00a986 */ /* 0x0001e8000c101124 */
[----:B------:R-:W2:Y:S01]  /*17470*/  @!P3 LDG.E.U8 R16, desc[UR36][R10.64+0x68] ;  /* 0x000068240a10b981 */ /* 0x000ea2000c1e1100 */
[----:B------:R-:W-:Y:S02]  /*17480*/  ISETP.LT.OR P2, PT, R0, 0x6a, !P1 ;  /* 0x0000006a0000780c */ /* 0x000fe40004f41670 */
[----:B0-----:R-:W-:-:S04]  /*17490*/  @!P3 IADD3 R156, P4, R4, UR44, RZ ;  /* 0x0000002c049cbc10 */ /* 0x001fc8000ff9e0ff */
[----:B------:R-:W-:Y:S02]  /*174a0*/  @!P3 IADD3.X R157, R5, UR43, RZ, P4, !PT ;  /* 0x0000002b059dbc10 */ /* 0x000fe4000a7fe4ff */
[----:B--2---:R-:W-:-:S05]  /*174b0*/  @!P3 PRMT R3, R16, 0x8880, RZ ;  /* 0x000088801003b816 */ /* 0x004fca00000000ff */
[----:B------:R-:W-:-:S04]  /*174c0*/  @!P3 IMAD R2, R3, R18, RZ ;  /* 0x000000120302b224 */ /* 0x000fc800078e02ff */
[----:B---3--:R-:W-:-:S05]  /*174d0*/  @!P3 IMAD R3, R152, R17, R2 ;  /* 0x000000119803b224 */ /* 0x008fca00078e0202 */
[----:B------:R0:W-:Y:S04]  /*174e0*/  @!P3 STG.E.U8 desc[UR36][R156.64+0x68], R3 ;  /* 0x000068039c00b986 */ /* 0x0001e8000c101124 */
[----:B------:R-:W2:Y:S01]  /*174f0*/  @!P2 LDG.E.U8 R16, desc[UR36][R10.64+0x69] ;  /* 0x000069240a10a981 */ /* 0x000ea2000c1e1100 */
[----:B------:R-:W-:Y:S02]  /*17500*/  ISETP.LT.OR P3, PT, R0, 0x69, !P0 ;  /* 0x000000690000780c */ /* 0x000fe40004761670 */
[----:B0-----:R-:W-:-:S04]  /*17510*/  @!P2 IADD3 R156, P4, R4, UR44, RZ ;  /* 0x0000002c049cac10 */ /* 0x001fc8000ff9e0ff */
[----:B------:R-:W-:Y:S02]  /*17520*/  @!P2 IADD3.X R157, R5, UR43, RZ, P4, !PT ;  /* 0x0000002b059dac10 */ /* 0x000fe4000a7fe4ff */
[----:B--2---:R-:W-:-:S05]  /*17530*/  @!P2 PRMT R152, R16, 0x8880, RZ ;  /* 0x000088801098a816 */ /* 0x004fca00000000ff */
[----:B------:R-:W-:-:S04]  /*17540*/  @!P2 IMAD.MOV.U32 R3, RZ, RZ, R152 ;  /* 0x000000ffff03a224 */ /* 0x000fc800078e0098 */
[----:B------:R-:W-:-:S04]  /*17550*/  @!P2 IMAD R2, R3, R18, RZ ;  /* 0x000000120302a224 */ /* 0x000fc800078e02ff */
[----:B------:R-:W-:-:S05]  /*17560*/  @!P2 IMAD R3, R235, R17, R2 ;  /* 0x00000011eb03a224 */ /* 0x000fca00078e0202 */
        /* <DEDUP_REMOVED lines=15> */
[----:B------:R-:W-:-:S04]  /*17660*/  @!P2 IMAD R2, R3, R18, RZ ;  /* 0x000000120302a224 */ /* 0x000fc800078e02ff */
[----:B-----5:R-:W-:-:S05]  /*17670*/  @!P2 IMAD R3, R233, R17, R2 ;  /* 0x00000011e903a224 */ /* 0x020fca00078e0202 */
[----:B------:R0:W-:Y:S04]  /*17680*/  @!P2 STG.E.U8 desc[UR36][R156.64+0x69], R3 ;  /* 0x000069039c00a986 */ /* 0x0001e8000c101124 */
[----:B------:R-:W2:Y:S01]  /*17690*/  @!P3 LDG.E.U8 R16, desc[UR36][R10.64+0x70] ;  /* 0x000070240a10b981 */ /* 0x000ea2000c1e1100 */
[----:B------:R-:W-:Y:S02]  /*176a0*/  ISETP.LT.OR P2, PT, R0, 0x72, !P1 ;  /* 0x000000720000780c */ /* 0x000fe40004f41670 */
[----:B0-----:R-:W-:-:S04]  /*176b0*/  @!P3 IADD3 R156, P4, R4, UR44, RZ ;  /* 0x0000002c049cbc10 */ /* 0x001fc8000ff9e0ff */
[----:B------:R-:W-:Y:S02]  /*176c0*/  @!P3 IADD3.X R157, R5, UR43, RZ, P4, !PT ;  /* 0x0000002b059dbc10 */ /* 0x000fe4000a7fe4ff */
[----:B--2---:R-:W-:-:S05]  /*176d0*/  @!P3 PRMT R155, R16, 0x8880, RZ ;  /* 0x00008880109bb816 */ /* 0x004fca00000000ff */
        /* <DEDUP_REMOVED lines=93> */
[----:B------:R-:W-:-:S04]  /*17cb0*/  @!P3 IADD3 R162, P4, R4, UR44, RZ ;  /* 0x0000002c04a2bc10 */ /* 0x000fc8000ff9e0ff */
        /* <DEDUP_REMOVED lines=15> */
[----:B-1----:R-:W-:-:S04]  /*17db0*/  @!P3 IADD3 R162, P4, R6, UR44, RZ ;  /* 0x0000002c06a2bc10 */ /* 0x002fc8000ff9e0ff */
        /* <DEDUP_REMOVED lines=21> */
[----:B------:R-:W0:Y:S01]  /*17f10*/  @!P2 LDG.E.U8 R16, desc[UR36][R10.64+0x91] ;  /* 0x000091240a10a981 */ /* 0x000e22000c1e1100 */
[----:B------:R-:W-:Y:S02]  /*17f20*/  ISETP.LT.OR P3, PT, R0, 0x91, !P0 ;  /* 0x000000910000780c */ /* 0x000fe40004761670 */
[----:B------:R-:W-:-:S04]  /*17f30*/  @!P2 IADD3 R164, P4, R4, UR44, RZ ;  /* 0x0000002c04a4ac10 */ /* 0x000fc8000ff9e0ff */
[----:B------:R-:W-:Y:S02]  /*17f40*/  @!P2 IADD3.X R165, R5, UR43, RZ, P4, !PT ;  /* 0x0000002b05a5ac10 */ /* 0x000fe4000a7fe4ff */
[----:B0-----:R-:W-:-:S05]  /*17f50*/  @!P2 PRMT R3, R16, 0x8880, RZ ;  /* 0x000088801003a816 */ /* 0x001fca00000000ff */
[----:B------:R-:W-:-:S04]  /*17f60*/  @!P2 IMAD R2, R3, R18, RZ ;  /* 0x000000120302a224 */ /* 0x000fc800078e02ff */
[----:B------:R-:W-:-:S05]  /*17f70*/  @!P2 IMAD R3, R219, R17, R2 ;  /* 0x00000011db03a224 */ /* 0x000fca00078e0202 */
[----:B------:R0:W-:Y:S04]  /*17f80*/  @!P2 STG.E.U8 desc[UR36][R164.64+0x91], R3 ;  /* 0x00009103a400a986 */ /* 0x0001e8000c101124 */
[----:B------:R-:W1:Y:S01]  /*17f90*/  @!P3 LDG.E.U8 R16, desc[UR36][R8.64+0x90] ;  /* 0x000090240810b981 */ /* 0x000e62000c1e1100 */
[----:B------:R-:W-:Y:S02]  /*17fa0*/  ISETP.LT.OR P2, PT, R0, 0x92, !P0 ;  /* 0x000000920000780c */ /* 0x000fe40004741670 */
[----:B------:R-:W-:-:S04]  /*17fb0*/  @!P3 IADD3 R156, P4, R6, UR44, RZ ;  /* 0x0000002c069cbc10 */ /* 0x000fc8000ff9e0ff */
[----:B------:R-:W-:Y:S02]  /*17fc0*/  @!P3 IADD3.X R157, R7, UR43, RZ, P4, !PT ;  /* 0x0000002b079dbc10 */ /* 0x000fe4000a7fe4ff */
[----:B-1----:R-:W-:-:S05]  /*17fd0*/  @!P3 PRMT R155, R16, 0x8880, RZ ;  /* 0x00008880109bb816 */ /* 0x002fca00000000ff */
        /* <DEDUP_REMOVED lines=413> */
[----:B------:R-:W-:Y:S02]  /*199b0*/  @!P2 IADD3 R10, P0, R6, UR44, RZ ;  /* 0x0000002c060aac10 */ /* 0x000fe4000ff1e0ff */
[----:B--2---:R-:W-:-:S05]  /*199c0*/  @!P2 PRMT R11, R16, 0x8880, RZ ;  /* 0x00008880100ba816 */ /* 0x004fca00000000ff */
[----:B------:R-:W-:Y:S01]  /*199d0*/  @!P2 IMAD R2, R11, R18, RZ ;  /* 0x000000120b02a224 */ /* 0x000fe200078e02ff */
[----:B------:R-:W-:-:S03]  /*199e0*/  @!P2 IADD3.X R11, R7, UR43, RZ, P0, !PT ;  /* 0x0000002b070bac10 */ /* 0x000fc600087fe4ff */
[----:B-1----:R-:W-:-:S05]  /*199f0*/  @!P2 IMAD R155, R161, R17, R2 ;  /* 0x00000011a19ba224 */ /* 0x002fca00078e0202 */
[----:B------:R1:W-:Y:S04]  /*19a00*/  @!P2 STG.E.U8 desc[UR36][R10.64+0xf8], R155 ;  /* 0x0000f89b0a00a986 */ /* 0x0003e8000c101124 */
[----:B------:R2:W3:Y:S01]  /*19a10*/  @!P1 LDG.E.U8 R16, desc[UR36][R8.64+0xf9] ;  /* 0x0000f92408109981 */ /* 0x0004e2000c1e1100 */
[----:B0-----:R-:W-:-:S05]  /*19a20*/  IADD3 R163, P0, R15, 0x100, RZ ;  /* 0x000001000fa37810 */ /* 0x001fca0007f1e0ff */
[----:B------:R-:W-:Y:S01]  /*19a30*/  IMAD.X R153, RZ, RZ, R153, P0 ;  /* 0x000000ffff997224 */ /* 0x000fe200000e0699 */
[----:B------:R-:W-:-:S03]  /*19a40*/  ISETP.GE.AND P0, PT, R14, 0x101, PT ;  /* 0x000001010e00780c */ /* 0x000fc60003f06270 */
[-C--:B------:R-:W-:Y:S02]  /*19a50*/  IMAD R156, R153, R12.reuse, RZ ;  /* 0x0000000c999c7224 */ /* 0x080fe400078e02ff */
[----:B------:R-:W-:Y:S01]  /*19a60*/  IMAD.WIDE.U32 R152, R163, R12, R22 ;  /* 0x0000000ca3987225 */ /* 0x000fe200078e0016 */
[----:B------:R-:W-:-:S03]  /*19a70*/  ISETP.LT.OR P2, PT, R0, 0x1, !P0 ;  /* 0x000000010000780c */ /* 0x000fc60004741670 */
[----:B------:R-:W-:Y:S01]  /*19a80*/  IMAD R161, R163, R13, R156 ;  /* 0x0000000da3a17224 */ /* 0x000fe200078e029c */
[----:B--2---:R-:W0:Y:S01]  /*19a90*/  LDC.64 R8, c[0x0][0x5c8] ;  /* 0x00017200ff087b82 */ /* 0x004e220000000a00 */
[----:B-1----:R-:W-:Y:S02]  /*19aa0*/  IADD3 R10, P4, R152, R20, RZ ;  /* 0x00000014980a7210 */ /* 0x002fe40007f9e0ff */
[----:B------:R-:W-:Y:S02]  /*19ab0*/  @!P1 IADD3 R152, P3, R6, UR44, RZ ;  /* 0x0000002c06989c10 */ /* 0x000fe4000ff7e0ff */
[----:B------:R-:W-:Y:S02]  /*19ac0*/  IADD3.X R11, R21, R153, R161, P4, !PT ;  /* 0x00000099150b7210 */ /* 0x000fe400027fe4a1 */
[----:B------:R-:W-:Y:S02]  /*19ad0*/  @!P1 IADD3.X R153, R7, UR43, RZ, P3, !PT ;  /* 0x0000002b07999c10 */ /* 0x000fe40009ffe4ff */
[----:B---3--:R-:W-:-:S05]  /*19ae0*/  @!P1 PRMT R3, R16, 0x8880, RZ ;  /* 0x0000888010039816 */ /* 0x008fca00000000ff */
[----:B------:R-:W-:-:S04]  /*19af0*/  @!P1 IMAD R2, R3, R18, RZ ;  /* 0x0000001203029224 */ /* 0x000fc800078e02ff */
[----:B------:R-:W-:-:S05]  /*19b00*/  @!P1 IMAD R13, R166, R17, R2 ;  /* 0x00000011a60d9224 */ /* 0x000fca00078e0202 */
[----:B------:R1:W-:Y:S04]  /*19b10*/  @!P1 STG.E.U8 desc[UR36][R152.64+0xf9], R13 ;  /* 0x0000f90d98009986 */ /* 0x0003e8000c101124 */
[----:B------:R-:W2:Y:S01]  /*19b20*/  @!P2 LDG.E.U8 R16, desc[UR36][R10.64] ;  /* 0x000000240a10a981 */ /* 0x000ea2000c1e1100 */
[----:B0-----:R-:W-:Y:S01]  /*19b30*/  IMAD.SHL.U32 R3, R8, 0x100, RZ ;  /* 0x0000010008037824 */ /* 0x001fe200078e00ff */
[----:B------:R-:W-:Y:S02]  /*19b40*/  ISETP.LT.OR P3, PT, R0, 0x2, !P0 ;  /* 0x000000020000780c */ /* 0x000fe40004761670 */
[----:B------:R-:W-:Y:S02]  /*19b50*/  SHF.L.U64.HI R9, R8, 0x8, R9 ;  /* 0x0000000808097819 */ /* 0x000fe40000010209 */
[----:B------:R-:W-:-:S05]  /*19b60*/  @!P2 IADD3 R156, P1, R4, R3, RZ ;  /* 0x00000003049ca210 */ /* 0x000fca0007f3e0ff */
[----:B------:R-:W-:Y:S01]  /*19b70*/  @!P2 IMAD.X R157, R5, 0x1, R9, P1 ;  /* 0x00000001059da824 */ /* 0x000fe200008e0609 */
[----:B--2---:R-:W-:-:S05]  /*19b80*/  @!P2 PRMT R15, R16, 0x8880, RZ ;  /* 0x00008880100fa816 */ /* 0x004fca00000000ff */
[----:B------:R-:W-:-:S04]  /*19b90*/  @!P2 IMAD R2, R15, R18, RZ ;  /* 0x000000120f02a224 */ /* 0x000fc800078e02ff */
[----:B-1----:R-:W-:-:S05]  /*19ba0*/  @!P2 IMAD R153, R24, R17, R2 ;  /* 0x000000111899a224 */ /* 0x002fca00078e0202 */
[----:B------:R-:W-:Y:S04]  /*19bb0*/  @!P2 STG.E.U8 desc[UR36][R156.64], R153 ;  /* 0x000000999c00a986 */ /* 0x000fe8000c101124 */
[----:B------:R-:W2:Y:S01]  /*19bc0*/  @!P3 LDG.E.U8 R16, desc[UR36][R10.64+0x1] ;  /* 0x000001240a10b981 */ /* 0x000ea2000c1e1100 */
[----:B------:R-:W-:Y:S01]  /*19bd0*/  IMAD.WIDE.U32 R12, R163, R12, R158 ;  /* 0x0000000ca30c7225 */ /* 0x000fe200078e009e */
[----:B------:R-:W-:-:S03]  /*19be0*/  ISETP.GE.AND P1, PT, R14, 0x109, PT ;  /* 0x000001090e00780c */ /* 0x000fc60003f26270 */
[----:B------:R-:W-:Y:S01]  /*19bf0*/  IMAD.IADD R22, R161, 0x1, R13 ;  /* 0x00000001a1167824 */ /* 0x000fe200078e020d */
[----:B------:R-:W-:Y:S02]  /*19c00*/  IADD3 R20, P4, P5, R154, R20, R12 ;  /* 0x000000149a147210 */ /* 0x000fe40007d9e00c */
[----:B------:R-:W-:Y:S02]  /*19c10*/  ISETP.LT.OR P2, PT, R0, 0x1, !P1 ;  /* 0x000000010000780c */ /* 0x000fe40004f41670 */
[----:B------:R-:W-:Y:S02]  /*19c20*/  IADD3.X R21, R23, R21, R22, P4, P5 ;  /* 0x0000001517157210 */ /* 0x000fe400027ea416 */
[----:B------:R-:W-:-:S05]  /*19c30*/  @!P3 IADD3 R14, P4, R4, R3, RZ ;  /* 0x00000003040eb210 */ /* 0x000fca0007f9e0ff */
[----:B------:R-:W-:Y:S01]  /*19c40*/  @!P3 IMAD.X R15, R5, 0x1, R9, P4 ;  /* 0x00000001050fb824 */ /* 0x000fe200020e0609 */
[----:B--2---:R-:W-:-:S05]  /*19c50*/  @!P3 PRMT R8, R16, 0x8880, RZ ;  /* 0x000088801008b816 */ /* 0x004fca00000000ff */
[----:B------:R-:W-:-:S04]  /*19c60*/  @!P3 IMAD.MOV.U32 R13, RZ, RZ, R8 ;  /* 0x000000ffff0db224 */ /* 0x000fc800078e0008 */
[----:B------:R-:W-:-:S04]  /*19c70*/  @!P3 IMAD R2, R13, R18, RZ ;  /* 0x000000120d02b224 */ /* 0x000fc800078e02ff */
[----:B------:R-:W-:-:S05]  /*19c80*/  @!P3 IMAD R25, R25, R17, R2 ;  /* 0x000000111919b224 */ /* 0x000fca00078e0202 */
[----:B------:R0:W-:Y:S04]  /*19c90*/  @!P3 STG.E.U8 desc[UR36][R14.64+0x1], R25 ;  /* 0x000001190e00b986 */ /* 0x0001e8000c101124 */
[----:B------:R-:W2:Y:S01]  /*19ca0*/  @!P2 LDG.E.U8 R16, desc[UR36][R20.64] ;  /* 0x000000241410a981 */ /* 0x000ea2000c1e1100 */
[----:B------:R-:W-:Y:S02]  /*19cb0*/  ISETP.LT.OR P3, PT, R0, 0x2, !P1 ;  /* 0x000000020000780c */ /* 0x000fe40004f61670 */
[----:B------:R-:W-:Y:S02]  /*19cc0*/  @!P2 IADD3 R12, P4, R6, R3, RZ ;  /* 0x00000003060ca210 */ /* 0x000fe40007f9e0ff */
[----:B--2---:R-:W-:-:S05]  /*19cd0*/  @!P2 PRMT R13, R16, 0x8880, RZ ;  /* 0x00008880100da816 */ /* 0x004fca00000000ff */
[----:B------:R-:W-:Y:S02]  /*19ce0*/  @!P2 IMAD R2, R13, R18, RZ ;  /* 0x000000120d02a224 */ /* 0x000fe400078e02ff */
[----:B------:R-:W-:Y:S02]  /*19cf0*/  @!P2 IMAD.X R13, R7, 0x1, R9, P4 ;  /* 0x00000001070da824 */ /* 0x000fe400020e0609 */
[----:B------:R-:W-:-:S05]  /*19d00*/  @!P2 IMAD R23, R26, R17, R2 ;  /* 0x000000111a17a224 */ /* 0x000fca00078e0202 */
[----:B------:R1:W-:Y:S04]  /*19d10*/  @!P2 STG.E.U8 desc[UR36][R12.64], R23 ;  /* 0x000000170c00a986 */ /* 0x0003e8000c101124 */
[----:B------:R-:W2:Y:S01]  /*19d20*/  @!P3 LDG.E.U8 R16, desc[UR36][R20.64+0x1] ;  /* 0x000001241410b981 */ /* 0x000ea2000c1e1100 */
[----:B------:R-:W-:Y:S02]  /*19d30*/  ISETP.LT.OR P2, PT, R0, 0x9, !P0 ;  /* 0x000000090000780c */ /* 0x000fe40004741670 */
[----:B0-----:R-:W-:Y:S02]  /*19d40*/  @!P3 IADD3 R14, P4, R3, R6, RZ ;  /* 0x00000006030eb210 */ /* 0x001fe40007f9e0ff */
[----:B--2---:R-:W-:-:S05]  /*19d50*/  @!P3 PRMT R15, R16, 0x8880, RZ ;  /* 0x00008880100fb816 */ /* 0x004fca00000000ff */
[----:B------:R-:W-:Y:S02]  /*19d60*/  @!P3 IMAD R2, R15, R18, RZ ;  /* 0x000000120f02b224 */ /* 0x000fe400078e02ff */
[----:B------:R-:W-:Y:S02]  /*19d70*/  @!P3 IMAD.X R15, R9, 0x1, R7, P4 ;  /* 0x00000001090fb824 */ /* 0x000fe400020e0607 */
[----:B------:R-:W-:-:S05]  /*19d80*/  @!P3 IMAD R27, R27, R17, R2 ;  /* 0x000000111b1bb224 */ /* 0x000fca00078e0202 */
[----:B------:R0:W-:Y:S04]  /*19d90*/  @!P3 STG.E.U8 desc[UR36][R14.64+0x1], R27 ;  /* 0x0000011b0e00b986 */ /* 0x0001e8000c101124 */
[----:B------:R-:W2:Y:S01]  /*19da0*/  @!P2 LDG.E.U8 R16, desc[UR36][R10.64+0x8] ;  /* 0x000008240a10a981 */ /* 0x000ea2000c1e1100 */
[----:B------:R-:W-:Y:S02]  /*19db0*/  ISETP.LT.OR P4, PT, R0, 0xa, !P0 ;  /* 0x0000000a0000780c */ /* 0x000fe40004781670 */
[----:B-1----:R-:W-:Y:S02]  /*19dc0*/  @!P2 IADD3 R12, P3, R4, R3, RZ ;  /* 0x00000003040ca210 */ /* 0x002fe40007f7e0ff */
        /* <DEDUP_REMOVED lines=981> */
[----:B------:R-:W1:Y:S02]  /*1db20*/  @!P1 LDG.E.U8 R16, desc[UR36][R20.64+0xf9] ;  /* 0x0000f92414109981 */ /* 0x000e64000c1e1100 */
[----:B-1----:R-:W-:-:S05]  /*1db30*/  @!P1 PRMT R13, R16, 0x8880, RZ ;  /* 0x00008880100d9816 */ /* 0x002fca00000000ff */
[----:B------:R-:W-:-:S04]  /*1db40*/  @!P1 IMAD R2, R13, R18, RZ ;  /* 0x000000120d029224 */ /* 0x000fc800078e02ff */
[----:B------:R-:W-:Y:S01]  /*1db50*/  IMAD R151, R151, R17, R2 ;  /* 0x0000001197977224 */ /* 0x000fe200078e0202 */
[----:B0-----:R-:W-:Y:S06]  /*1db60*/  @P1 BRA `(.L_x_44) ;  /* 0x0000007800481947 */ /* 0x001fec0003800000 */
[----:B------:R-:W-:-:S05]  /*1db70*/  IADD3 R2, P0, R6, R3, RZ ;  /* 0x0000000306027210 */ /* 0x000fca0007f1e0ff */
[----:B------:R-:W-:-:S05]  /*1db80*/  IMAD.X R3, R7, 0x1, R9, P0 ;  /* 0x0000000107037824 */ /* 0x000fca00000e0609 */
[----:B------:R0:W-:Y:S01]  /*1db90*/  STG.E.U8 desc[UR36][R2.64+0xf9], R151 ;  /* 0x0000f99702007986 */ /* 0x0001e2000c101124 */
[----:B------:R-:W-:Y:S05]  /*1dba0*/  BRA `(.L_x_44) ;  /* 0x0000007800387947 */ /* 0x000fea0003800000 */
.L_x_29:
[----:B------:R-:W2:Y:S01]  /*1dbb0*/  LDL.LU R4, [R1+0x200] ;  /* 0x0002000001047983 */ /* 0x000ea20000300800 */
[----:B------:R-:W-:-:S03]  /*1dbc0*/  ULDC.64 UR4, c[0x0][0x5c0] ;  /* 0x0001700000047ab9 */ /* 0x000fc60000000a00 */
        /* <DEDUP_REMOVED lines=88> */
[----:B------:R-:W-:-:S03]  /*1e150*/  IADD3 R2, P1, R2, UR4, RZ ;  /* 0x0000000402027c10 */ /* 0x000fc6000ff3e0ff */
[----:B------:R-:W5:Y:S04]  /*1e160*/  LDL.LU R20, [R1+0x3e0] ;  /* 0x0003e00001147983 */ /* 0x000f680000300800 */
[----:B------:R-:W5:Y:S04]  /*1e170*/  LDL.LU R15, [R1+0x3e4] ;  /* 0x0003e400010f7983 */ /* 0x000f680000300800 */
[----:B------:R-:W5:Y:S04]  /*1e180*/  LDL.LU R13, [R1+0x3e8] ;  /* 0x0003e800010d7983 */ /* 0x000f680000300800 */
[----:B------:R-:W5:Y:S01]  /*1e190*/  LDL.LU R12, [R1+0x3ec] ;  /* 0x0003ec00010c7983 */ /* 0x000f620000300800 */
[----:B------:R-:W-:Y:S01]  /*1e1a0*/  IADD3.X R3, R6, UR5, RZ, P1, !PT ;  /* 0x0000000506037c10 */ /* 0x000fe20008ffe4ff */
[----:B------:R-:W-:-:S02]  /*1e1b0*/  ULDC.64 UR4, c[0x0][0x5c8] ;  /* 0x0001720000047ab9 */ /* 0x000fc40000000a00 */
[----:B------:R-:W5:Y:S04]  /*1e1c0*/  LDL.LU R11, [R1+0x3f0] ;  /* 0x0003f000010b7983 */ /* 0x000f680000300800 */
[----:B------:R-:W5:Y:S04]  /*1e1d0*/  LDL.LU R9, [R1+0x3f4] ;  /* 0x0003f40001097983 */ /* 0x000f680000300800 */
[----:B------:R-:W5:Y:S04]  /*1e1e0*/  LDL.LU R8, [R1+0x3f8] ;  /* 0x0003f80001087983 */ /* 0x000f680000300800 */
[----:B------:R-:W5:Y:S01]  /*1e1f0*/  LDL.LU R10, [R1+0x3fc] ;  /* 0x0003fc00010a7983 */ /* 0x000f620000300800 */
[----:B------:R-:W-:-:S03]  /*1e200*/  ISETP.GE.AND P5, PT, R14, 0x1, PT ;  /* 0x000000010e00780c */ /* 0x000fc60003fa6270 */
[----:B------:R-:W4:Y:S01]  /*1e210*/  LDL.LU R6, [R1+0x208] ;  /* 0x0002080001067983 */ /* 0x000f220000300800 */
[----:B------:R-:W-:-:S13]  /*1e220*/  ISETP.LT.OR P0, PT, R0, 0x1, !P5 ;  /* 0x000000010000780c */ /* 0x000fda0006f01670 */
[----:B--2---:R-:W-:-:S05]  /*1e230*/  @!P0 IMAD R4, R4, R17, RZ ;  /* 0x0000001104048224 */ /* 0x004fca00078e02ff */
[----:B------:R3:W-:Y:S01]  /*1e240*/  @!P0 STG.E.U8 desc[UR36][R2.64], R4 ;  /* 0x0000000402008986 */ /* 0x0007e2000c101124 */
[----:B------:R-:W-:Y:S02]  /*1e250*/  ISETP.LT.OR P0, PT, R0, 0x2, !P5 ;  /* 0x000000020000780c */ /* 0x000fe40006f01670 */
[----:B------:R-:W-:-:S04]  /*1e260*/  ISETP.GE.AND P4, PT, R14, 0x9, PT ;  /* 0x000000090e00780c */ /* 0x000fc80003f86270 */
[----:B------:R-:W-:-:S07]  /*1e270*/  ISETP.LT.OR P1, PT, R0, 0x1, !P4 ;  /* 0x000000010000780c */ /* 0x000fce0006721670 */
[----:B---3--:R-:W-:-:S05]  /*1e280*/  @!P0 IMAD R4, R5, R17, RZ ;  /* 0x0000001105048224 */ /* 0x008fca00078e02ff */
[----:B------:R0:W-:Y:S02]  /*1e290*/  @!P0 STG.E.U8 desc[UR36][R2.64+0x1], R4 ;  /* 0x0000010402008986 */ /* 0x0001e4000c101124 */
[----:B0-----:R-:W-:-:S04]  /*1e2a0*/  IADD3 R4, P0, R2, UR41, RZ ;  /* 0x0000002902047c10 */ /* 0x001fc8000ff1e0ff */
[----:B------:R-:W-:Y:S01]  /*1e2b0*/  IADD3.X R5, R3, UR40, RZ, P0, !PT ;  /* 0x0000002803057c10 */ /* 0x000fe200087fe4ff */
[----:B----4-:R-:W-:-:S05]  /*1e2c0*/  @!P1 IMAD R6, R6, R17, RZ ;  /* 0x0000001106069224 */ /* 0x010fca00078e02ff */
[----:B------:R0:W-:Y:S04]  /*1e2d0*/  @!P1 STG.E.U8 desc[UR36][R4.64], R6 ;  /* 0x0000000604009986 */ /* 0x0001e8000c101124 */
[----:B0-----:R-:W2:Y:S01]  /*1e2e0*/  LDL.LU R6, [R1+0x20c] ;  /* 0x00020c0001067983 */ /* 0x001ea20000300800 */
[C---:B------:R-:W-:Y:S02]  /*1e2f0*/  ISETP.LT.OR P0, PT, R0.reuse, 0x2, !P4 ;  /* 0x000000020000780c */ /* 0x040fe40006701670 */
[----:B------:R-:W-:-:S11]  /*1e300*/  ISETP.LT.OR P1, PT, R0, 0x9, !P5 ;  /* 0x000000090000780c */ /* 0x000fd60006f21670 */
[----:B--2---:R-:W-:-:S05]  /*1e310*/  @!P0 IMAD R6, R6, R17, RZ ;  /* 0x0000001106068224 */ /* 0x004fca00078e02ff */
[----:B------:R0:W-:Y:S04]  /*1e320*/  @!P0 STG.E.U8 desc[UR36][R4.64+0x1], R6 ;  /* 0x0000010604008986 */ /* 0x0001e8000c101124 */
[----:B0-----:R-:W2:Y:S01]  /*1e330*/  LDL.LU R6, [R1+0x214] ;  /* 0x0002140001067983 */ /* 0x001ea20000300800 */
[----:B------:R-:W-:Y:S01]  /*1e340*/  ISETP.LT.OR P0, PT, R0, 0xa, !P5 ;  /* 0x0000000a0000780c */ /* 0x000fe20006f01670 */
[----:B------:R-:W-:-:S05]  /*1e350*/  @!P1 IMAD R7, R7, R17, RZ ;  /* 0x0000001107079224 */ /* 0x000fca00078e02ff */
[----:B------:R0:W-:Y:S04]  /*1e360*/  @!P1 STG.E.U8 desc[UR36][R2.64+0x8], R7 ;  /* 0x0000080702009986 */ /* 0x0001e8000c101124 */
[----:B0-----:R-:W3:Y:S03]  /*1e370*/  LDL.LU R7, [R1+0x220] ;  /* 0x0002200001077983 */ /* 0x001ee60000300800 */
[----:B--2---:R-:W-:-:S05]  /*1e380*/  @!P0 IMAD R6, R6, R17, RZ ;  /* 0x0000001106068224 */ /* 0x004fca00078e02ff */
[----:B------:R0:W-:Y:S04]  /*1e390*/  @!P0 STG.E.U8 desc[UR36][R2.64+0x9], R6 ;  /* 0x0000090602008986 */ /* 0x0001e8000c101124 */
[----:B0-----:R-:W2:Y:S01]  /*1e3a0*/  LDL.LU R6, [R1+0x218] ;  /* 0x0002180001067983 */ /* 0x001ea20000300800 */
[C---:B------:R-:W-:Y:S02]  /*1e3b0*/  ISETP.LT.OR P0, PT, R0.reuse, 0x9, !P4 ;  /* 0x000000090000780c */ /* 0x040fe40006701670 */
[----:B------:R-:W-:-:S11]  /*1e3c0*/  ISETP.LT.OR P1, PT, R0, 0xa, !P4 ;  /* 0x0000000a0000780c */ /* 0x000fd60006721670 */
[----:B--2---:R-:W-:-:S05]  /*1e3d0*/  @!P0 IMAD R6, R6, R17, RZ ;  /* 0x0000001106068224 */ /* 0x004fca00078e02ff */
[----:B------:R0:W-:Y:S04]  /*1e3e0*/  @!P0 STG.E.U8 desc[UR36][R4.64+0x8], R6 ;  /* 0x0000080604008986 */ /* 0x0001e8000c101124 */
[----:B0-----:R-:W2:Y:S01]  /*1e3f0*/  LDL.LU R6, [R1+0x21c] ;  /* 0x00021c0001067983 */ /* 0x001ea20000300800 */
[C---:B------:R-:W-:Y:S02]  /*1e400*/  ISETP.LT.OR P2, PT, R0.reuse, 0x11, !P5 ;  /* 0x000000110000780c */ /* 0x040fe40006f41670 */
[----:B------:R-:W-:Y:S01]  /*1e410*/  ISETP.LT.OR P3, PT, R0, 0x12, !P5 ;  /* 0x000000120000780c */ /* 0x000fe20006f61670 */
[----:B--2---:R-:W-:-:S05]  /*1e420*/  @!P1 IMAD R6, R6, R17, RZ ;  /* 0x0000001106069224 */ /* 0x004fca00078e02ff */
[----:B------:R0:W-:Y:S04]  /*1e430*/  @!P1 STG.E.U8 desc[UR36][R4.64+0x9], R6 ;  /* 0x0000090604009986 */ /* 0x0001e8000c101124 */
[----:B0-----:R-:W2:Y:S01]  /*1e440*/  LDL.LU R6, [R1+0x224] ;  /* 0x0002240001067983 */ /* 0x001ea20000300800 */
[----:B---3--:R-:W-:-:S05]  /*1e450*/  @!P2 IMAD R7, R7, R17, RZ ;  /* 0x000000110707a224 */ /* 0x008fca00078e02ff */
[----:B------:R0:W-:Y:S04]  /*1e460*/  @!P2 STG.E.U8 desc[UR36][R2.64+0x10], R7 ;  /* 0x000010070200a986 */ /* 0x0001e8000c101124 */
[----:B0-----:R-:W3:Y:S01]  /*1e470*/  LDL.LU R7, [R1+0x230] ;  /* 0x0002300001077983 */ /* 0x001ee20000300800 */
        /* <DEDUP_REMOVED lines=85> */
[----:B---3--:R-:W-:-:S05]  /*1e9d0*/  @!P0 IMAD R7, R7, R17, RZ ;  /* 0x0000001107078224 */ /* 0x008fca00078e02ff */
[----:B------:R0:W-:Y:S04]  /*1e9e0*/  @!P0 STG.E.U8 desc[UR36][R4.64+0x38], R7 ;  /* 0x0000380704008986 */ /* 0x0001e8000c101124 */
[----:B0-----:R-:W3:Y:S01]  /*1e9f0*/  LDL.LU R7, [R1+0x284] ;  /* 0x0002840001077983 */ /* 0x001ee20000300800 */
[----:B--2---:R-:W-:-:S05]  /*1ea00*/  @!P3 IMAD R6, R6, R17, RZ ;  /* 0x000000110606b224 */ /* 0x004fca00078e02ff */
[----:B------:R0:W-:Y:S04]  /*1ea10*/  @!P3 STG.E.U8 desc[UR36][R4.64+0x39], R6 ;  /* 0x000039060400b986 */ /* 0x0001e8000c101124 */
[----:B0-----:R-:W2:Y:S01]  /*1ea20*/  LDL.LU R6, [R1+0x280] ;  /* 0x0002800001067983 */ /* 0x001ea20000300800 */
[C---:B------:R-:W-:Y:S02]  /*1ea30*/  ISETP.LT.OR P2, PT, R0.reuse, 0x41, !P5 ;  /* 0x000000410000780c */ /* 0x040fe40006f41670 */
[C---:B------:R-:W-:Y:S02]  /*1ea40*/  ISETP.LT.OR P1, PT, R0.reuse, 0x42, !P5 ;  /* 0x000000420000780c */ /* 0x040fe40006f21670 */
[C---:B------:R-:W-:Y:S02]  /*1ea50*/  ISETP.LT.OR P0, PT, R0.reuse, 0x41, !P4 ;  /* 0x000000410000780c */ /* 0x040fe40006701670 */
[----:B------:R-:W-:-:S07]  /*1ea60*/  ISETP.LT.OR P3, PT, R0, 0x42, !P4 ;  /* 0x000000420000780c */ /* 0x000fce0006761670 */
[----:B--2---:R-:W-:-:S05]  /*1ea70*/  @!P2 IMAD R6, R6, R17, RZ ;  /* 0x000000110606a224 */ /* 0x004fca00078e02ff */
[----:B------:R3:W-:Y:S01]  /*1ea80*/  @!P2 STG.E.U8 desc[UR36][R2.64+0x40], R6 ;  /* 0x000040060200a986 */ /* 0x0007e2000c101124 */
[----:B------:R-:W-:Y:S01]  /*1ea90*/  ISETP.LT.OR P2, PT, R0, 0x49, !P5 ;  /* 0x000000490000780c */ /* 0x000fe20006f41670 */
[-C--:B---3--:R-:W-:Y:S02]  /*1eaa0*/  @!P1 IMAD R6, R7, R17.reuse, RZ ;  /* 0x0000001107069224 */ /* 0x088fe400078e02ff */
[----:B-----5:R-:W-:-:S03]  /*1eab0*/  @!P0 IMAD R7, R235, R17, RZ ;  /* 0x00000011eb078224 */ /* 0x020fc600078e02ff */
[----:B------:R0:W-:Y:S01]  /*1eac0*/  @!P1 STG.E.U8 desc[UR36][R2.64+0x41], R6 ;  /* 0x0000410602009986 */ /* 0x0001e2000c101124 */
[----:B------:R-:W-:-:S03]  /*1ead0*/  ISETP.LT.OR P1, PT, R0, 0x4a, !P5 ;  /* 0x0000004a0000780c */ /* 0x000fc60006f21670 */
[----:B------:R-:W-:Y:S01]  /*1eae0*/  @!P0 STG.E.U8 desc[UR36][R4.64+0x40], R7 ;  /* 0x0000400704008986 */ /* 0x000fe2000c101124 */
[----:B------:R-:W-:Y:S01]  /*1eaf0*/  ISETP.LT.OR P0, PT, R0, 0x49, !P4 ;  /* 0x000000490000780c */ /* 0x000fe20006701670 */
[----:B0-----:R-:W-:-:S05]  /*1eb00*/  @!P3 IMAD R6, R234, R17, RZ ;  /* 0x00000011ea06b224 */ /* 0x001fca00078e02ff */
[----:B------:R0:W-:Y:S01]  /*1eb10*/  @!P3 STG.E.U8 desc[UR36][R4.64+0x41], R6 ;  /* 0x000041060400b986 */ /* 0x0001e2000c101124 */
[----:B------:R-:W-:Y:S01]  /*1eb20*/  ISETP.LT.OR P3, PT, R0, 0x4a, !P4 ;  /* 0x0000004a0000780c */ /* 0x000fe20006761670 */
[----:B0-----:R-:W-:-:S05]  /*1eb30*/  @!P2 IMAD R6, R233, R17, RZ ;  /* 0x00000011e906a224 */ /* 0x001fca00078e02ff */
[----:B------:R0:W-:Y:S01]  /*1eb40*/  @!P2 STG.E.U8 desc[UR36][R2.64+0x48], R6 ;  /* 0x000048060200a986 */ /* 0x0001e2000c101124 */
[----:B------:R-:W-:Y:S01]  /*1eb50*/  ISETP.LT.OR P2, PT, R0, 0x51, !P5 ;  /* 0x000000510000780c */ /* 0x000fe20006f41670 */
[-C--:B------:R-:W-:Y:S02]  /*1eb60*/  @!P0 IMAD R7, R231, R17.reuse, RZ ;  /* 0x00000011e7078224 */ /* 0x080fe400078e02ff */
[----:B0-----:R-:W-:-:S05]  /*1eb70*/  @!P1 IMAD R6, R232, R17, RZ ;  /* 0x00000011e8069224 */ /* 0x001fca00078e02ff */
        /* <DEDUP_REMOVED lines=249> */
[C---:B------:R-:W-:Y:S01]  /*1fb10*/  ISETP.LT.OR P2, PT, R0.reuse, 0xf9, !P5 ;  /* 0x000000f90000780c */ /* 0x040fe20006f41670 */
[-C--:B------:R-:W-:Y:S01]  /*1fb20*/  @!P0 IMAD R7, R13, R17.reuse, RZ ;  /* 0x000000110d078224 */ /* 0x080fe200078e02ff */
[----:B------:R-:W-:Y:S01]  /*1fb30*/  ISETP.LT.OR P5, PT, R0, 0xfa, !P5 ;  /* 0x000000fa0000780c */ /* 0x000fe20006fa1670 */
[----:B0-----:R-:W-:-:S05]  /*1fb40*/  @!P1 IMAD R6, R15, R17, RZ ;  /* 0x000000110f069224 */ /* 0x001fca00078e02ff */
[----:B------:R0:W-:Y:S04]  /*1fb50*/  @!P1 STG.E.U8 desc[UR36][R2.64+0xf1], R6 ;  /* 0x0000f10602009986 */ /* 0x0001e8000c101124 */
[----:B------:R-:W-:Y:S01]  /*1fb60*/  @!P0 STG.E.U8 desc[UR36][R4.64+0xf0], R7 ;  /* 0x0000f00704008986 */ /* 0x000fe2000c101124 */
[C---:B------:R-:W-:Y:S02]  /*1fb70*/  ISETP.LT.OR P0, PT, R0.reuse, 0xf9, !P4 ;  /* 0x000000f90000780c */ /* 0x040fe40006701670 */
[----:B------:R-:W-:Y:S01]  /*1fb80*/  ISETP.LT.OR P4, PT, R0, 0xfa, !P4 ;  /* 0x000000fa0000780c */ /* 0x000fe20006781670 */
[----:B0-----:R-:W-:-:S05]  /*1fb90*/  @!P3 IMAD R6, R12, R17, RZ ;  /* 0x000000110c06b224 */ /* 0x001fca00078e02ff */
[----:B------:R0:W-:Y:S02]  /*1fba0*/  @!P3 STG.E.U8 desc[UR36][R4.64+0xf1], R6 ;  /* 0x0000f1060400b986 */ /* 0x0001e4000c101124 */
[----:B0-----:R-:W-:-:S05]  /*1fbb0*/  @!P2 IMAD R6, R11, R17, RZ ;  /* 0x000000110b06a224 */ /* 0x001fca00078e02ff */
[----:B------:R0:W-:Y:S02]  /*1fbc0*/  @!P2 STG.E.U8 desc[UR36][R2.64+0xf8], R6 ;  /* 0x0000f8060200a986 */ /* 0x0001e4000c101124 */
[----:B0-----:R-:W-:-:S05]  /*1fbd0*/  @!P5 IMAD R6, R9, R17, RZ ;  /* 0x000000110906d224 */ /* 0x001fca00078e02ff */
[----:B------:R0:W-:Y:S02]  /*1fbe0*/  @!P5 STG.E.U8 desc[UR36][R2.64+0xf9], R6 ;  /* 0x0000f9060200d986 */ /* 0x0001e4000c101124 */
[-C--:B0-----:R-:W-:Y:S02]  /*1fbf0*/  @!P4 IMAD R6, R10, R17.reuse, RZ ;  /* 0x000000110a06c224 */ /* 0x081fe400078e02ff */
[----:B------:R-:W2:Y:S04]  /*1fc00*/  LDL.LU R10, [R1+0x8] ;  /* 0x00000800010a7983 */ /* 0x000ea80000300800 */
        /* <DEDUP_REMOVED lines=82> */
[----:B------:R-:W-:-:S03]  /*20130*/  @!P0 IMAD R7, R8, R17, RZ ;  /* 0x0000001108078224 */ /* 0x000fc600078e02ff */
        /* <DEDUP_REMOVED lines=9> */
[----:B------:R0:W-:Y:S04]  /*201d0*/  @!P0 STG.E.U8 desc[UR36][R4.64+0xf8], R7 ;  /* 0x0000f80704008986 */ /* 0x0001e8000c101124 */
[----:B0-----:R-:W2:Y:S01]  /*201e0*/  LDL.LU R7, [R1] ;  /* 0x0000000001077983 */ /* 0x001ea20000300800 */
[----:B------:R-:W-:-:S04]  /*201f0*/  ISETP.GE.AND P1, PT, R14, 0x81, PT ;  /* 0x000000810e00780c */ /* 0x000fc80003f26270 */
[----:B------:R-:W-:Y:S01]  /*20200*/  ISETP.LT.OR P3, PT, R0, 0x1, !P1 ;  /* 0x000000010000780c */ /* 0x000fe20004f61670 */
[----:B------:R-:W-:-:S12]  /*20210*/  @!P4 STG.E.U8 desc[UR36][R4.64+0xf9], R6 ;  /* 0x0000f9060400c986 */ /* 0x000fd8000c101124 */
[----:B------:R-:W-:-:S04]  /*20220*/  @!P3 IADD3 R8, P5, R2, UR44, RZ ;  /* 0x0000002c0208bc10 */ /* 0x000fc8000ffbe0ff */
[----:B------:R-:W-:Y:S01]  /*20230*/  @!P3 IADD3.X R9, R3, UR43, RZ, P5, !PT ;  /* 0x0000002b0309bc10 */ /* 0x000fe2000affe4ff */
[----:B--2---:R-:W-:-:S05]  /*20240*/  @!P3 IMAD R7, R7, R17, RZ ;  /* 0x000000110707b224 */ /* 0x004fca00078e02ff */
[----:B------:R0:W-:Y:S04]  /*20250*/  @!P3 STG.E.U8 desc[UR36][R8.64], R7 ;  /* 0x000000070800b986 */ /* 0x0001e8000c101124 */
[----:B0-----:R-:W2:Y:S01]  /*20260*/  LDL.LU R9, [R1+0x4] ;  /* 0x0000040001097983 */ /* 0x001ea20000300800 */
[----:B------:R-:W-:Y:S02]  /*20270*/  ISETP.LT.OR P2, PT, R0, 0x2, !P1 ;  /* 0x000000020000780c */ /* 0x000fe40004f41670 */
[----:B------:R-:W-:-:S04]  /*20280*/  ISETP.GE.AND P0, PT, R14, 0x89, PT ;  /* 0x000000890e00780c */ /* 0x000fc80003f06270 */
[C---:B------:R-:W-:Y:S02]  /*20290*/  ISETP.LT.OR P4, PT, R0.reuse, 0x1, !P0 ;  /* 0x000000010000780c */ /* 0x040fe40004781670 */
[----:B------:R-:W-:-:S05]  /*202a0*/  ISETP.LT.OR P3, PT, R0, 0x2, !P0 ;  /* 0x000000020000780c */ /* 0x000fca0004761670 */
[----:B------:R-:W-:-:S04]  /*202b0*/  @!P2 IADD3 R6, P5, R2, UR44, RZ ;  /* 0x0000002c0206ac10 */ /* 0x000fc8000ffbe0ff */
[----:B------:R-:W-:Y:S02]  /*202c0*/  @!P2 IADD3.X R7, R3, UR43, RZ, P5, !PT ;  /* 0x0000002b0307ac10 */ /* 0x000fe4000affe4ff */
[-C--:B------:R-:W-:Y:S02]  /*202d0*/  @!P4 IMAD R10, R10, R17.reuse, RZ ;  /* 0x000000110a0ac224 */ /* 0x080fe400078e02ff */
[-C--:B---3--:R-:W-:Y:S02]  /*202e0*/  @!P3 IMAD R11, R11, R17.reuse, RZ ;  /* 0x000000110b0bb224 */ /* 0x088fe400078e02ff */
[----:B--2---:R-:W-:-:S05]  /*202f0*/  @!P2 IMAD R8, R9, R17, RZ ;  /* 0x000000110908a224 */ /* 0x004fca00078e02ff */
[----:B------:R0:W-:Y:S02]  /*20300*/  @!P2 STG.E.U8 desc[UR36][R6.64+0x1], R8 ;  /* 0x000001080600a986 */ /* 0x0001e4000c101124 */
[----:B0-----:R-:W-:-:S04]  /*20310*/  @!P4 IADD3 R6, P5, R4, UR44, RZ ;  /* 0x0000002c0406cc10 */ /* 0x001fc8000ffbe0ff */
[----:B------:R-:W-:Y:S02]  /*20320*/  @!P4 IADD3.X R7, R5, UR43, RZ, P5, !PT ;  /* 0x0000002b0507cc10 */ /* 0x000fe4000affe4ff */
[----:B------:R-:W-:-:S04]  /*20330*/  @!P3 IADD3 R8, P5, R4, UR44, RZ ;  /* 0x0000002c0408bc10 */ /* 0x000fc8000ffbe0ff */
[----:B------:R-:W-:Y:S01]  /*20340*/  @!P3 IADD3.X R9, R5, UR43, RZ, P5, !PT ;  /* 0x0000002b0509bc10 */ /* 0x000fe2000affe4ff */
[----:B------:R0:W-:Y:S04]  /*20350*/  @!P4 STG.E.U8 desc[UR36][R6.64], R10 ;  /* 0x0000000a0600c986 */ /* 0x0001e8000c101124 */
[----:B------:R1:W-:Y:S04]  /*20360*/  @!P3 STG.E.U8 desc[UR36][R8.64+0x1], R11 ;  /* 0x0000010b0800b986 */ /* 0x0003e8000c101124 */
[----:B0-----:R-:W2:Y:S04]  /*20370*/  LDL.LU R10, [R1+0x14] ;  /* 0x00001400010a7983 */ /* 0x001ea80000300800 */
[----:B-1----:R-:W3:Y:S04]  /*20380*/  LDL.LU R9, [R1+0x10] ;  /* 0x0000100001097983 */ /* 0x002ee80000300800 */
[----:B------:R-:W4:Y:S01]  /*20390*/  LDL.LU R11, [R1+0x18] ;  /* 0x00001800010b7983 */ /* 0x000f220000300800 */
[----:B------:R-:W-:-:S02]  /*203a0*/  ISETP.LT.OR P2, PT, R0, 0x9, !P1 ;  /* 0x000000090000780c */ /* 0x000fc40004f41670 */
[C---:B------:R-:W-:Y:S02]  /*203b0*/  ISETP.LT.OR P4, PT, R0.reuse, 0xa, !P1 ;  /* 0x0000000a0000780c */ /* 0x040fe40004f81670 */
[----:B------:R-:W-:-:S09]  /*203c0*/  ISETP.LT.OR P3, PT, R0, 0x9, !P0 ;  /* 0x000000090000780c */ /* 0x000fd20004761670 */
[----:B------:R-:W-:-:S04]  /*203d0*/  @!P2 IADD3 R6, P5, R2, UR44, RZ ;  /* 0x0000002c0206ac10 */ /* 0x000fc8000ffbe0ff */
[----:B------:R-:W-:Y:S01]  /*203e0*/  @!P2 IADD3.X R7, R3, UR43, RZ, P5, !PT ;  /* 0x0000002b0307ac10 */ /* 0x000fe2000affe4ff */
[----:B---3--:R-:W-:-:S05]  /*203f0*/  @!P2 IMAD R8, R9, R17, RZ ;  /* 0x000000110908a224 */ /* 0x008fca00078e02ff */
[----:B------:R0:W-:Y:S01]  /*20400*/  @!P2 STG.E.U8 desc[UR36][R6.64+0x8], R8 ;  /* 0x000008080600a986 */ /* 0x0001e2000c101124 */
[-C--:B--2---:R-:W-:Y:S02]  /*20410*/  @!P4 IMAD R10, R10, R17.reuse, RZ ;  /* 0x000000110a0ac224 */ /* 0x084fe400078e02ff */
[----:B----4-:R-:W-:Y:S01]  /*20420*/  @!P3 IMAD R11, R11, R17, RZ ;  /* 0x000000110b0bb224 */ /* 0x010fe200078e02ff */
        /* <DEDUP_REMOVED lines=169> */
[----:B-1----:R-:W3:Y:S01]  /*20ec0*/  LDL.LU R9, [R1+0x88] ;  /* 0x0000880001097983 */ /* 0x002ee20000300800 */
[----:B------:R-:W-:-:S02]  /*20ed0*/  ISETP.LT.OR P2, PT, R0, 0x41, !P0 ;  /* 0x000000410000780c */ /* 0x000fc40004741670 */
[----:B------:R-:W-:Y:S01]  /*20ee0*/  ISETP.LT.OR P4, PT, R0, 0x42, !P0 ;  /* 0x000000420000780c */ /* 0x000fe20004781670 */
[----:B------:R-:W4:Y:S10]  /*20ef0*/  LDL.LU R11, [R1+0x90] ;  /* 0x00009000010b7983 */ /* 0x000f340000300800 */
[----:B------:R-:W-:-:S04]  /*20f00*/  @!P2 IADD3 R6, P5, R4, UR44, RZ ;  /* 0x0000002c0406ac10 */ /* 0x000fc8000ffbe0ff */
[----:B------:R-:W-:Y:S01]  /*20f10*/  @!P2 IADD3.X R7, R5, UR43, RZ, P5, !PT ;  /* 0x0000002b0507ac10 */ /* 0x000fe2000affe4ff */
[----:B---3--:R-:W-:-:S05]  /*20f20*/  @!P2 IMAD R8, R9, R17, RZ ;  /* 0x000000110908a224 */ /* 0x008fca00078e02ff */
[----:B------:R0:W-:Y:S01]  /*20f30*/  @!P2 STG.E.U8 desc[UR36][R6.64+0x40], R8 ;  /* 0x000040080600a986 */ /* 0x0001e2000c101124 */
[----:B--2---:R-:W-:Y:S01]  /*20f40*/  @!P4 IMAD R10, R10, R17, RZ ;  /* 0x000000110a0ac224 */ /* 0x004fe200078e02ff */
[----:B0-----:R-:W-:-:S04]  /*20f50*/  @!P4 IADD3 R6, P5, R4, UR44, RZ ;  /* 0x0000002c0406cc10 */ /* 0x001fc8000ffbe0ff */
[----:B------:R-:W-:-:S05]  /*20f60*/  @!P4 IADD3.X R7, R5, UR43, RZ, P5, !PT ;  /* 0x0000002b0507cc10 */ /* 0x000fca000affe4ff */
[----:B------:R0:W-:Y:S04]  /*20f70*/  @!P4 STG.E.U8 desc[UR36][R6.64+0x41], R10 ;  /* 0x0000410a0600c986 */ /* 0x0001e8000c101124 */
[----:B0-----:R-:W2:Y:S01]  /*20f80*/  LDL.LU R10, [R1+0x98] ;  /* 0x00009800010a7983 */ /* 0x001ea20000300800 */
[C---:B------:R-:W-:Y:S02]  /*20f90*/  ISETP.LT.OR P3, PT, R0.reuse, 0x49, !P1 ;  /* 0x000000490000780c */ /* 0x040fe40004f61670 */
[C---:B------:R-:W-:Y:S02]  /*20fa0*/  ISETP.LT.OR P2, PT, R0.reuse, 0x4a, !P1 ;  /* 0x0000004a0000780c */ /* 0x040fe40004f41670 */
[----:B------:R-:W-:-:S09]  /*20fb0*/  ISETP.LT.OR P4, PT, R0, 0x49, !P0 ;  /* 0x000000490000780c */ /* 0x000fd20004781670 */
[----:B------:R-:W-:Y:S01]  /*20fc0*/  @!P3 IADD3 R8, P5, R2, UR44, RZ ;  /* 0x0000002c0208bc10 */ /* 0x000fe2000ffbe0ff */
[----:B----4-:R-:W-:-:S03]  /*20fd0*/  @!P3 IMAD R11, R11, R17, RZ ;  /* 0x000000110b0bb224 */ /* 0x010fc600078e02ff */
[----:B------:R-:W-:Y:S02]  /*20fe0*/  @!P3 IADD3.X R9, R3, UR43, RZ, P5, !PT ;  /* 0x0000002b0309bc10 */ /* 0x000fe4000affe4ff */
[----:B------:R-:W-:-:S03]  /*20ff0*/  @!P2 IADD3 R6, P5, R2, UR44, RZ ;  /* 0x0000002c0206ac10 */ /* 0x000fc6000ffbe0ff */
[----:B------:R0:W-:Y:S01]  /*21000*/  @!P3 STG.E.U8 desc[UR36][R8.64+0x48], R11 ;  /* 0x0000480b0800b986 */ /* 0x0001e2000c101124 */
[----:B------:R-:W-:Y:S01]  /*21010*/  ISETP.LT.OR P3, PT, R0, 0x4a, !P0 ;  /* 0x0000004a0000780c */ /* 0x000fe20004761670 */
[----:B------:R-:W-:Y:S01]  /*21020*/  @!P2 IMAD R13, R13, R17, RZ ;  /* 0x000000110d0da224 */ /* 0x000fe200078e02ff */
[----:B------:R-:W-:-:S05]  /*21030*/  @!P2 IADD3.X R7, R3, UR43, RZ, P5, !PT ;  /* 0x0000002b0307ac10 */ /* 0x000fca000affe4ff */
[----:B------:R1:W-:Y:S01]  /*21040*/  @!P2 STG.E.U8 desc[UR36][R6.64+0x49], R13 ;  /* 0x0000490d0600a986 */ /* 0x0003e2000c101124 */
[----:B------:R-:W-:Y:S02]  /*21050*/  ISETP.LT.OR P2, PT, R0, 0x51, !P1 ;  /* 0x000000510000780c */ /* 0x000fe40004f41670 */
[----:B0-----:R-:W-:-:S04]  /*21060*/  @!P4 IADD3 R8, P5, R4, UR44, RZ ;  /* 0x0000002c0408cc10 */ /* 0x001fc8000ffbe0ff */
[----:B------:R-:W-:Y:S02]  /*21070*/  @!P4 IADD3.X R9, R5, UR43, RZ, P5, !PT ;  /* 0x0000002b0509cc10 */ /* 0x000fe4000affe4ff */
[----:B-1----:R-:W-:-:S04]  /*21080*/  @!P3 IADD3 R6, P5, R4, UR44, RZ ;  /* 0x0000002c0406bc10 */ /* 0x002fc8000ffbe0ff */
[----:B------:R-:W-:Y:S01]  /*21090*/  @!P3 IADD3.X R7, R5, UR43, RZ, P5, !PT ;  /* 0x0000002b0507bc10 */ /* 0x000fe2000affe4ff */
[-C--:B-----5:R-:W-:Y:S02]  /*210a0*/  @!P2 IMAD R13, R234, R17.reuse, RZ ;  /* 0x00000011ea0da224 */ /* 0x0a0fe400078e02ff */
[-C--:B--2---:R-:W-:Y:S02]  /*210b0*/  @!P4 IMAD R11, R10, R17.reuse, RZ ;  /* 0x000000110a0bc224 */ /* 0x084fe400078e02ff */
[----:B------:R-:W-:-:S03]  /*210c0*/  @!P3 IMAD R10, R235, R17, RZ ;  /* 0x00000011eb0ab224 */ /* 0x000fc600078e02ff */
[----:B------:R0:W-:Y:S01]  /*210d0*/  @!P4 STG.E.U8 desc[UR36][R8.64+0x48], R11 ;  /* 0x0000480b0800c986 */ /* 0x0001e2000c101124 */
[----:B------:R-:W-:-:S03]  /*210e0*/  ISETP.LT.OR P4, PT, R0, 0x52, !P1 ;  /* 0x000000520000780c */ /* 0x000fc60004f81670 */
[----:B------:R1:W-:Y:S01]  /*210f0*/  @!P3 STG.E.U8 desc[UR36][R6.64+0x49], R10 ;  /* 0x0000490a0600b986 */ /* 0x0003e2000c101124 */
[----:B------:R-:W-:Y:S02]  /*21100*/  ISETP.LT.OR P3, PT, R0, 0x51, !P0 ;  /* 0x000000510000780c */ /* 0x000fe40004761670 */
[----:B0-----:R-:W-:-:S04]  /*21110*/  @!P2 IADD3 R8, P5, R2, UR44, RZ ;  /* 0x0000002c0208ac10 */ /* 0x001fc8000ffbe0ff */
[----:B------:R-:W-:-:S03]  /*21120*/  @!P2 IADD3.X R9, R3, UR43, RZ, P5, !PT ;  /* 0x0000002b0309ac10 */ /* 0x000fc6000affe4ff */
[----:B-1----:R-:W-:Y:S02]  /*21130*/  @!P4 IADD3 R6, P5, R2, UR44, RZ ;  /* 0x0000002c0206cc10 */ /* 0x002fe4000ffbe0ff */
[----:B------:R0:W-:Y:S01]  /*21140*/  @!P2 STG.E.U8 desc[UR36][R8.64+0x50], R13 ;  /* 0x0000500d0800a986 */ /* 0x0001e2000c101124 */
[----:B------:R-:W-:Y:S01]  /*21150*/  ISETP.LT.OR P2, PT, R0, 0x52, !P0 ;  /* 0x000000520000780c */ /* 0x000fe20004741670 */
[-C--:B------:R-:W-:Y:S01]  /*21160*/  @!P4 IMAD R11, R233, R17.reuse, RZ ;  /* 0x00000011e90bc224 */ /* 0x080fe200078e02ff */
[----:B------:R-:W-:Y:S01]  /*21170*/  @!P4 IADD3.X R7, R3, UR43, RZ, P5, !PT ;  /* 0x0000002b0307cc10 */ /* 0x000fe2000affe4ff */
[----:B------:R-:W-:-:S04]  /*21180*/  @!P3 IMAD R15, R15, R17, RZ ;  /* 0x000000110f0fb224 */ /* 0x000fc800078e02ff */
[----:B------:R1:W-:Y:S01]  /*21190*/  @!P4 STG.E.U8 desc[UR36][R6.64+0x51], R11 ;  /* 0x0000510b0600c986 */ /* 0x0003e2000c101124 */
[----:B0-----:R-:W-:Y:S02]  /*211a0*/  @!P3 IADD3 R8, P5, R4, UR44, RZ ;  /* 0x0000002c0408bc10 */ /* 0x001fe4000ffbe0ff */
[----:B------:R-:W-:Y:S02]  /*211b0*/  ISETP.LT.OR P4, PT, R0, 0x59, !P1 ;  /* 0x000000590000780c */ /* 0x000fe40004f81670 */
[----:B------:R-:W-:Y:S02]  /*211c0*/  @!P3 IADD3.X R9, R5, UR43, RZ, P5, !PT ;  /* 0x0000002b0509bc10 */ /* 0x000fe4000affe4ff */
[----:B-1----:R-:W-:-:S03]  /*211d0*/  @!P2 IADD3 R6, P5, R4, UR44, RZ ;  /* 0x0000002c0406ac10 */ /* 0x002fc6000ffbe0ff */
[----:B------:R-:W-:Y:S01]  /*211e0*/  @!P3 STG.E.U8 desc[UR36][R8.64+0x50], R15 ;  /* 0x0000500f0800b986 */ /* 0x000fe2000c101124 */
[----:B------:R-:W-:Y:S01]  /*211f0*/  ISETP.LT.OR P3, PT, R0, 0x5a, !P1 ;  /* 0x0000005a0000780c */ /* 0x000fe20004f61670 */
[----:B------:R-:W-:Y:S01]  /*21200*/  @!P2 IMAD R13, R232, R17, RZ ;  /* 0x00000011e80da224 */ /* 0x000fe200078e02ff */
[----:B------:R-:W-:-:S05]  /*21210*/  @!P2 IADD3.X R7, R5, UR43, RZ, P5, !PT ;  /* 0x0000002b0507ac10 */ /* 0x000fca000affe4ff */
[----:B------:R0:W-:Y:S01]  /*21220*/  @!P2 STG.E.U8 desc[UR36][R6.64+0x51], R13 ;  /* 0x0000510d0600a986 */ /* 0x0001e2000c101124 */
[----:B------:R-:W-:Y:S01]  /*21230*/  ISETP.LT.OR P2, PT, R0, 0x59, !P0 ;  /* 0x000000590000780c */ /* 0x000fe20004741670 */
[----:B------:R-:W-:Y:S01]  /*21240*/  @!P4 IMAD R11, R231, R17, RZ ;  /* 0x00000011e70bc224 */ /* 0x000fe200078e02ff */
[----:B0-----:R-:W-:-:S04]  /*21250*/  @!P4 IADD3 R6, P5, R2, UR44, RZ ;  /* 0x0000002c0206cc10 */ /* 0x001fc8000ffbe0ff */
[----:B------:R-:W-:Y:S02]  /*21260*/  @!P4 IADD3.X R7, R3, UR43, RZ, P5, !PT ;  /* 0x0000002b0307cc10 */ /* 0x000fe4000affe4ff */
[----:B------:R-:W-:Y:S01]  /*21270*/  @!P3 IADD3 R8, P5, R2, UR44, RZ ;  /* 0x0000002c0208bc10 */ /* 0x000fe2000ffbe0ff */
[----:B------:R-:W-:Y:S02]  /*21280*/  @!P3 IMAD R21, R21, R17, RZ ;  /* 0x000000111515b224 */ /* 0x000fe400078e02ff */
[----:B------:R0:W-:Y:S01]  /*21290*/  @!P4 STG.E.U8 desc[UR36][R6.64+0x58], R11 ;  /* 0x0000580b0600c986 */ /* 0x0001e2000c101124 */
[----:B------:R-:W-:Y:S02]  /*212a0*/  @!P3 IADD3.X R9, R3, UR43, RZ, P5, !PT ;  /* 0x0000002b0309bc10 */ /* 0x000fe4000affe4ff */
[----:B------:R-:W-:-:S03]  /*212b0*/  ISETP.LT.OR P4, PT, R0, 0x5a, !P0 ;  /* 0x0000005a0000780c */ /* 0x000fc60004781670 */
[----:B------:R-:W-:Y:S01]  /*212c0*/  @!P3 STG.E.U8 desc[UR36][R8.64+0x59], R21 ;  /* 0x000059150800b986 */ /* 0x000fe2000c101124 */
[----:B------:R-:W-:Y:S01]  /*212d0*/  ISETP.LT.OR P3, PT, R0, 0x61, !P1 ;  /* 0x000000610000780c */ /* 0x000fe20004f61670 */
[----:B------:R-:W-:Y:S01]  /*212e0*/  @!P2 IMAD R13, R230, R17, RZ ;  /* 0x00000011e60da224 */ /* 0x000fe200078e02ff */
[----:B0-----:R-:W-:-:S04]  /*212f0*/  @!P2 IADD3 R6, P5, R4, UR44, RZ ;  /* 0x0000002c0406ac10 */ /* 0x001fc8000ffbe0ff */
        /* <DEDUP_REMOVED lines=11> */
[----:B------:R1:W-:Y:S01]  /*213b0*/  @!P3 STG.E.U8 desc[UR36][R8.64+0x60], R15 ;  /* 0x0000600f0800b986 */ /* 0x0003e2000c101124 */
[----:B------:R-:W-:Y:S01]  /*213c0*/  ISETP.LT.OR P3, PT, R0, 0x62, !P0 ;  /* 0x000000620000780c */ /* 0x000fe20004761670 */
[----:B------:R-:W-:Y:S01]  /*213d0*/  @!P2 IMAD R21, R12, R17, RZ ;  /* 0x000000110c15a224 */ /* 0x000fe200078e02ff */
[----:B0-----:R-:W-:-:S04]  /*213e0*/  @!P2 IADD3 R6, P5, R2, UR44, RZ ;  /* 0x0000002c0206ac10 */ /* 0x001fc8000ffbe0ff */
[----:B------:R-:W-:-:S03]  /*213f0*/  @!P2 IADD3.X R7, R3, UR43, RZ, P5, !PT ;  /* 0x0000002b0307ac10 */ /* 0x000fc6000affe4ff */
[----:B------:R-:W-:Y:S02]  /*21400*/  @!P4 IADD3 R12, P5, R4, UR44, RZ ;  /* 0x0000002c040ccc10 */ /* 0x000fe4000ffbe0ff */
[----:B------:R-:W-:Y:S01]  /*21410*/  @!P2 STG.E.U8 desc[UR36][R6.64+0x61], R21 ;  /* 0x000061150600a986 */ /* 0x000fe2000c101124 */
[----:B------:R-:W-:Y:S01]  /*21420*/  ISETP.LT.OR P2, PT, R0, 0x69, !P1 ;  /* 0x000000690000780c */ /* 0x000fe20004f41670 */
[-C--:B------:R-:W-:Y:S01]  /*21430*/  @!P4 IMAD R23, R23, R17.reuse, RZ ;  /* 0x000000111717c224 */ /* 0x080fe200078e02ff */
[----:B------:R-:W-:Y:S02]  /*21440*/  @!P4 IADD3.X R13, R5, UR43, RZ, P5, !PT ;  /* 0x0000002b050dcc10 */ /* 0x000fe4000affe4ff */
[----:B------:R-:W-:Y:S01]  /*21450*/  @!P3 IADD3 R10, P5, R4, UR44, RZ ;  /* 0x0000002c040abc10 */ /* 0x000fe2000ffbe0ff */
[----:B------:R-:W-:Y:S02]  /*21460*/  @!P3 IMAD R153, R153, R17, RZ ;  /* 0x000000119999b224 */ /* 0x000fe400078e02ff */
[----:B------:R0:W-:Y:S01]  /*21470*/  @!P4 STG.E.U8 desc[UR36][R12.64+0x60], R23 ;  /* 0x000060170c00c986 */ /* 0x0001e2000c101124 */
[----:B------:R-:W-:-:S02]  /*21480*/  @!P3 IADD3.X R11, R5, UR43, RZ, P5, !PT ;  /* 0x0000002b050bbc10 */ /* 0x000fc4000affe4ff */
[----:B------:R-:W-:-:S03]  /*21490*/  ISETP.LT.OR P4, PT, R0, 0x6a, !P1 ;  /* 0x0000006a0000780c */ /* 0x000fc60004f81670 */
[----:B------:R2:W-:Y:S01]  /*214a0*/  @!P3 STG.E.U8 desc[UR36][R10.64+0x61], R153 ;  /* 0x000061990a00b986 */ /* 0x0005e2000c101124 */
[----:B-1----:R-:W-:Y:S02]  /*214b0*/  @!P2 IADD3 R8, P5, R2, UR44, RZ ;  /* 0x0000002c0208ac10 */ /* 0x002fe4000ffbe0ff */
[----:B------:R-:W-:Y:S01]  /*214c0*/  ISETP.LT.OR P3, PT, R0, 0x69, !P0 ;  /* 0x000000690000780c */ /* 0x000fe20004761670 */
[----:B------:R-:W-:Y:S01]  /*214d0*/  @!P2 IMAD R15, R20, R17, RZ ;  /* 0x00000011140fa224 */ /* 0x000fe200078e02ff */
[----:B------:R-:W-:-:S05]  /*214e0*/  @!P2 IADD3.X R9, R3, UR43, RZ, P5, !PT ;  /* 0x0000002b0309ac10 */ /* 0x000fca000affe4ff */
[----:B------:R-:W-:Y:S01]  /*214f0*/  @!P4 IADD3 R20, P5, R2, UR44, RZ ;  /* 0x0000002c0214cc10 */ /* 0x000fe2000ffbe0ff */
[----:B------:R1:W-:Y:S01]  /*21500*/  @!P2 STG.E.U8 desc[UR36][R8.64+0x68], R15 ;  /* 0x0000680f0800a986 */ /* 0x0003e2000c101124 */
[----:B------:R-:W-:Y:S01]  /*21510*/  ISETP.LT.OR P2, PT, R0, 0x6a, !P0 ;  /* 0x0000006a0000780c */ /* 0x000fe20004741670 */
[-C--:B0-----:R-:W-:Y:S01]  /*21520*/  @!P4 IMAD R23, R227, R17.reuse, RZ ;  /* 0x00000011e317c224 */ /* 0x081fe200078e02ff */
[----:B------:R-:W-:Y:S02]  /*21530*/  @!P4 IADD3.X R21, R3, UR43, RZ, P5, !PT ;  /* 0x0000002b0315cc10 */ /* 0x000fe4000affe4ff */
[----:B------:R-:W-:Y:S01]  /*21540*/  @!P3 IADD3 R6, P5, R4, UR44, RZ ;  /* 0x0000002c0406bc10 */ /* 0x000fe2000ffbe0ff */
[----:B------:R-:W-:Y:S02]  /*21550*/  @!P3 IMAD R155, R155, R17, RZ ;  /* 0x000000119b9bb224 */ /* 0x000fe400078e02ff */
[----:B------:R0:W-:Y:S01]  /*21560*/  @!P4 STG.E.U8 desc[UR36][R20.64+0x69], R23 ;  /* 0x000069171400c986 */ /* 0x0001e2000c101124 */
[----:B------:R-:W-:-:S02]  /*21570*/  @!P3 IADD3.X R7, R5, UR43, RZ, P5, !PT ;  /* 0x0000002b0507bc10 */ /* 0x000fc4000affe4ff */
[----:B------:R-:W-:-:S03]  /*21580*/  ISETP.LT.OR P4, PT, R0, 0x71, !P1 ;  /* 0x000000710000780c */ /* 0x000fc60004f81670 */
[----:B------:R3:W-:Y:S01]  /*21590*/  @!P3 STG.E.U8 desc[UR36][R6.64+0x68], R155 ;  /* 0x0000689b0600b986 */ /* 0x0007e2000c101124 */
[----:B--2---:R-:W-:Y:S02]  /*215a0*/  @!P2 IADD3 R10, P5, R4, UR44, RZ ;  /* 0x0000002c040aac10 */ /* 0x004fe4000ffbe0ff */
[----:B------:R-:W-:Y:S01]  /*215b0*/  ISETP.LT.OR P3, PT, R0, 0x72, !P1 ;  /* 0x000000720000780c */ /* 0x000fe20004f61670 */
[----:B-1----:R-:W-:Y:S01]  /*215c0*/  @!P2 IMAD R9, R226, R17, RZ ;  /* 0x00000011e209a224 */ /* 0x002fe200078e02ff */
[----:B------:R-:W-:-:S05]  /*215d0*/  @!P2 IADD3.X R11, R5, UR43, RZ, P5, !PT ;  /* 0x0000002b050bac10 */ /* 0x000fca000affe4ff */
[----:B------:R-:W-:Y:S01]  /*215e0*/  @!P4 IADD3 R12, P5, R2, UR44, RZ ;  /* 0x0000002c020ccc10 */ /* 0x000fe2000ffbe0ff */
[----:B------:R-:W-:Y:S01]  /*215f0*/  @!P2 STG.E.U8 desc[UR36][R10.64+0x69], R9 ;  /* 0x000069090a00a986 */ /* 0x000fe2000c101124 */
[----:B------:R-:W-:Y:S01]  /*21600*/  ISETP.LT.OR P2, PT, R0, 0x71, !P0 ;  /* 0x000000710000780c */ /* 0x000fe20004741670 */
[-C--:B------:R-:W-:Y:S01]  /*21610*/  @!P4 IMAD R15, R225, R17.reuse, RZ ;  /* 0x00000011e10fc224 */ /* 0x080fe200078e02ff */
[C---:B------:R-:W-:Y:S02]  /*21620*/  @!P4 IADD3.X R13, R3.reuse, UR43, RZ, P5, !PT ;  /* 0x0000002b030dcc10 */ /* 0x040fe4000affe4ff */
[----:B0-----:R-:W-:Y:S01]  /*21630*/  @!P3 IADD3 R20, P5, R2, UR44, RZ ;  /* 0x0000002c0214bc10 */ /* 0x001fe2000ffbe0ff */
[----:B------:R-:W-:Y:S02]  /*21640*/  @!P3 IMAD R23, R224, R17, RZ ;  /* 0x00000011e017b224 */ /* 0x000fe400078e02ff */
[----:B------:R0:W-:Y:S01]  /*21650*/  @!P4 STG.E.U8 desc[UR36][R12.64+0x70], R15 ;  /* 0x0000700f0c00c986 */ /* 0x0001e2000c101124 */
[----:B------:R-:W-:-:S02]  /*21660*/  @!P3 IADD3.X R21, R3, UR43, RZ, P5, !PT ;  /* 0x0000002b0315bc10 */ /* 0x000fc4000affe4ff */
[----:B------:R-:W-:-:S03]  /*21670*/  ISETP.LT.OR P4, PT, R0, 0x72, !P0 ;  /* 0x000000720000780c */ /* 0x000fc60004781670 */
[----:B------:R1:W-:Y:S01]  /*21680*/  @!P3 STG.E.U8 desc[UR36][R20.64+0x71], R23 ;  /* 0x000071171400b986 */ /* 0x0003e2000c101124 */
[----:B---3--:R-:W-:Y:S02]  /*21690*/  @!P2 IADD3 R6, P5, R4, UR44, RZ ;  /* 0x0000002c0406ac10 */ /* 0x008fe4000ffbe0ff */
        /* <DEDUP_REMOVED lines=14> */
[----:B------:R-:W-:Y:S02]  /*21780*/  @!P2 IADD3 R12, P5, R2, UR44, RZ ;  /* 0x0000002c020cac10 */ /* 0x000fe4000ffbe0ff */
[----:B------:R-:W-:Y:S01]  /*21790*/  ISETP.LT.OR P3, PT, R0, 0x7a, !P0 ;  /* 0x0000007a0000780c */ /* 0x000fe20004761670 */
[----:B-1----:R-:W-:Y:S01]  /*217a0*/  @!P2 IMAD R21, R220, R17, RZ ;  /* 0x00000011dc15a224 */ /* 0x002fe200078e02ff */
[----:B------:R-:W-:-:S05]  /*217b0*/  @!P2 IADD3.X R13, R3, UR43, RZ, P5, !PT ;  /* 0x0000002b030dac10 */ /* 0x000fca000affe4ff */
[----:B--2---:R-:W-:Y:S01]  /*217c0*/  @!P4 IADD3 R6, P5, R4, UR44, RZ ;  /* 0x0000002c0406cc10 */ /* 0x004fe2000ffbe0ff */
[----:B------:R1:W-:Y:S01]  /*217d0*/  @!P2 STG.E.U8 desc[UR36][R12.64+0x79], R21 ;  /* 0x000079150c00a986 */ /* 0x0003e2000c101124 */
[----:B------:R-:W-:Y:S01]  /*217e0*/  ISETP.LT.OR P2, PT, R0, 0x81, !P1 ;  /* 0x000000810000780c */ /* 0x000fe20004f41670 */
[-C--:B0-----:R-:W-:Y:S01]  /*217f0*/  @!P4 IMAD R15, R219, R17.reuse, RZ ;  /* 0x00000011db0fc224 */ /* 0x081fe200078e02ff */
[C---:B------:R-:W-:Y:S02]  /*21800*/  @!P4 IADD3.X R7, R5.reuse, UR43, RZ, P5, !PT ;  /* 0x0000002b0507cc10 */ /* 0x040fe4000affe4ff */
[----:B------:R-:W-:Y:S01]  /*21810*/  @!P3 IADD3 R8, P5, R4, UR44, RZ ;  /* 0x0000002c0408bc10 */ /* 0x000fe2000ffbe0ff */
[----:B------:R-:W-:Y:S02]  /*21820*/  @!P3 IMAD R23, R218, R17, RZ ;  /* 0x00000011da17b224 */ /* 0x000fe400078e02ff */
[----:B------:R0:W-:Y:S01]  /*21830*/  @!P4 STG.E.U8 desc[UR36][R6.64+0x78], R15 ;  /* 0x0000780f0600c986 */ /* 0x0001e2000c101124 */
[----:B------:R-:W-:-:S02]  /*21840*/  @!P3 IADD3.X R9, R5, UR43, RZ, P5, !PT ;  /* 0x0000002b0509bc10 */ /* 0x000fc4000affe4ff */
[----:B------:R-:W-:-:S03]  /*21850*/  ISETP.LT.OR P4, PT, R0, 0x82, !P1 ;  /* 0x000000820000780c */ /* 0x000fc60004f81670 */
[----:B------:R2:W-:Y:S01]  /*21860*/  @!P3 STG.E.U8 desc[UR36][R8.64+0x79], R23 ;  /* 0x000079170800b986 */ /* 0x0005e2000c101124 */
[----:B---3--:R-:W-:Y:S02]  /*21870*/  @!P2 IADD3 R10, P5, R2, UR44, RZ ;  /* 0x0000002c020aac10 */ /* 0x008fe4000ffbe0ff */
[----:B------:R-:W-:Y:S01]  /*21880*/  ISETP.LT.OR P3, PT, R0, 0x81, !P0 ;  /* 0x000000810000780c */ /* 0x000fe20004761670 */
[----:B-1----:R-:W-:Y:S01]  /*21890*/  @!P2 IMAD R21, R217, R17, RZ ;  /* 0x00000011d915a224 */ /* 0x002fe200078e02ff */
        /* <DEDUP_REMOVED lines=288> */
[----:B------:R-:W-:Y:S02]  /*22aa0*/  ISETP.LT.OR P2, PT, R0, 0xf9, !P1 ;  /* 0x000000f90000780c */ /* 0x000fe40004f41670 */
[----:B------:R-:W-:Y:S02]  /*22ab0*/  @!P4 IADD3.X R7, R5, UR43, RZ, P5, !PT ;  /* 0x0000002b0507cc10 */ /* 0x000fe4000affe4ff */
[----:B0-----:R-:W-:Y:S01]  /*22ac0*/  @!P3 IADD3 R8, P5, R4, UR44, RZ ;  /* 0x0000002c0408bc10 */ /* 0x001fe2000ffbe0ff */
[-C--:B------:R-:W-:Y:S01]  /*22ad0*/  @!P4 IMAD R15, R158, R17.reuse, RZ ;  /* 0x000000119e0fc224 */ /* 0x080fe200078e02ff */
[----:B------:R-:W-:Y:S01]  /*22ae0*/  ISETP.LT.OR P1, PT, R0, 0xfa, !P1 ;  /* 0x000000fa0000780c */ /* 0x000fe20004f21670 */
[----:B------:R-:W-:Y:S01]  /*22af0*/  @!P3 IMAD R23, R157, R17, RZ ;  /* 0x000000119d17b224 */ /* 0x000fe200078e02ff */
[----:B------:R-:W-:-:S02]  /*22b00*/  @!P3 IADD3.X R9, R5, UR43, RZ, P5, !PT ;  /* 0x0000002b0509bc10 */ /* 0x000fc4000affe4ff */
[----:B------:R0:W-:Y:S03]  /*22b10*/  @!P4 STG.E.U8 desc[UR36][R6.64+0xf0], R15 ;  /* 0x0000f00f0600c986 */ /* 0x0001e6000c101124 */
[----:B---3--:R-:W-:Y:S01]  /*22b20*/  @!P2 IADD3 R10, P4, R2, UR44, RZ ;  /* 0x0000002c020aac10 */ /* 0x008fe2000ff9e0ff */
[----:B------:R2:W-:Y:S01]  /*22b30*/  @!P3 STG.E.U8 desc[UR36][R8.64+0xf1], R23 ;  /* 0x0000f1170800b986 */ /* 0x0005e2000c101124 */
[C---:B------:R-:W-:Y:S02]  /*22b40*/  ISETP.LT.OR P3, PT, R0.reuse, 0xf9, !P0 ;  /* 0x000000f90000780c */ /* 0x040fe40004761670 */
[----:B------:R-:W-:Y:S01]  /*22b50*/  ISETP.LT.OR P0, PT, R0, 0xfa, !P0 ;  /* 0x000000fa0000780c */ /* 0x000fe20004701670 */
[----:B-1----:R-:W-:Y:S01]  /*22b60*/  @!P2 IMAD R21, R156, R17, RZ ;  /* 0x000000119c15a224 */ /* 0x002fe200078e02ff */
[----:B------:R-:W-:Y:S02]  /*22b70*/  @!P2 IADD3.X R11, R3, UR43, RZ, P4, !PT ;  /* 0x0000002b030bac10 */ /* 0x000fe4000a7fe4ff */
[----:B------:R-:W-:-:S02]  /*22b80*/  @!P1 IADD3 R12, P5, R2, UR44, RZ ;  /* 0x0000002c020c9c10 */ /* 0x000fc4000ffbe0ff */
[----:B------:R-:W-:Y:S01]  /*22b90*/  ISETP.GE.AND P4, PT, R14, 0x101, PT ;  /* 0x000001010e00780c */ /* 0x000fe20003f86270 */
[-C--:B------:R-:W-:Y:S01]  /*22ba0*/  @!P1 IMAD R153, R154, R17.reuse, RZ ;  /* 0x000000119a999224 */ /* 0x080fe200078e02ff */
[----:B------:R-:W-:Y:S01]  /*22bb0*/  @!P1 IADD3.X R13, R3, UR43, RZ, P5, !PT ;  /* 0x0000002b030d9c10 */ /* 0x000fe2000affe4ff */
[----:B------:R1:W-:Y:S01]  /*22bc0*/  @!P2 STG.E.U8 desc[UR36][R10.64+0xf8], R21 ;  /* 0x0000f8150a00a986 */ /* 0x0003e2000c101124 */
[----:B------:R-:W-:Y:S02]  /*22bd0*/  ISETP.LT.OR P2, PT, R0, 0x1, !P4 ;  /* 0x000000010000780c */ /* 0x000fe40006741670 */
[C---:B0-----:R-:W-:Y:S01]  /*22be0*/  @!P3 IADD3 R6, P5, R4.reuse, UR44, RZ ;  /* 0x0000002c0406bc10 */ /* 0x041fe2000ffbe0ff */
[----:B------:R0:W-:Y:S01]  /*22bf0*/  @!P1 STG.E.U8 desc[UR36][R12.64+0xf9], R153 ;  /* 0x0000f9990c009986 */ /* 0x0001e2000c101124 */
[----:B--2---:R-:W-:Y:S01]  /*22c00*/  @!P0 IADD3 R8, P1, R4, UR44, RZ ;  /* 0x0000002c04088c10 */ /* 0x004fe2000ff3e0ff */
[-C--:B------:R-:W-:Y:S01]  /*22c10*/  @!P3 IMAD R15, R152, R17.reuse, RZ ;  /* 0x00000011980fb224 */ /* 0x080fe200078e02ff */
[C---:B------:R-:W-:Y:S01]  /*22c20*/  @!P3 IADD3.X R7, R5.reuse, UR43, RZ, P5, !PT ;  /* 0x0000002b0507bc10 */ /* 0x040fe2000affe4ff */
[----:B------:R-:W-:Y:S01]  /*22c30*/  USHF.L.U32 UR6, UR4, 0x8, URZ ;  /* 0x0000000804067899 */ /* 0x000fe2000800063f */
[----:B------:R-:W-:Y:S01]  /*22c40*/  @!P0 IMAD R23, R22, R17, RZ ;  /* 0x0000001116178224 */ /* 0x000fe200078e02ff */
[----:B------:R-:W-:Y:S01]  /*22c50*/  @!P0 IADD3.X R9, R5, UR43, RZ, P1, !PT ;  /* 0x0000002b05098c10 */ /* 0x000fe20008ffe4ff */
[----:B------:R-:W-:Y:S01]  /*22c60*/  USHF.L.U64.HI UR5, UR4, 0x8, UR5 ;  /* 0x0000000804057899 */ /* 0x000fe20008010205 */
[----:B------:R-:W-:Y:S01]  /*22c70*/  ISETP.LT.OR P5, PT, R0, 0x2, !P4 ;  /* 0x000000020000780c */ /* 0x000fe200067a1670 */
[----:B------:R2:W-:Y:S01]  /*22c80*/  @!P3 STG.E.U8 desc[UR36][R6.64+0xf8], R15 ;  /* 0x0000f80f0600b986 */ /* 0x0005e2000c101124 */
[----:B------:R-:W-:-:S02]  /*22c90*/  ISETP.GE.AND P1, PT, R14, 0x109, PT ;  /* 0x000001090e00780c */ /* 0x000fc40003f26270 */
[----:B-1----:R-:W-:Y:S01]  /*22ca0*/  @!P2 IADD3 R10, P3, R2, UR6, RZ ;  /* 0x00000006020aac10 */ /* 0x002fe2000ff7e0ff */
[----:B------:R1:W-:Y:S01]  /*22cb0*/  @!P0 STG.E.U8 desc[UR36][R8.64+0xf9], R23 ;  /* 0x0000f91708008986 */ /* 0x0003e2000c101124 */
[----:B------:R-:W-:Y:S01]  /*22cc0*/  ISETP.LT.OR P0, PT, R0, 0x1, !P1 ;  /* 0x000000010000780c */ /* 0x000fe20004f01670 */
[----:B------:R-:W-:Y:S01]  /*22cd0*/  @!P2 IMAD R21, R24, R17, RZ ;  /* 0x000000111815a224 */ /* 0x000fe200078e02ff */
[----:B------:R-:W-:-:S05]  /*22ce0*/  @!P2 IADD3.X R11, R3, UR5, RZ, P3, !PT ;  /* 0x00000005030bac10 */ /* 0x000fca0009ffe4ff */
[----:B------:R3:W-:Y:S01]  /*22cf0*/  @!P2 STG.E.U8 desc[UR36][R10.64], R21 ;  /* 0x000000150a00a986 */ /* 0x0007e2000c101124 */
[----:B0-----:R-:W-:Y:S02]  /*22d00*/  @!P5 IADD3 R12, P3, R2, UR6, RZ ;  /* 0x00000006020cdc10 */ /* 0x001fe4000ff7e0ff */
[----:B------:R-:W-:Y:S01]  /*22d10*/  ISETP.LT.OR P2, PT, R0, 0x2, !P1 ;  /* 0x000000020000780c */ /* 0x000fe20004f41670 */
[-C--:B------:R-:W-:Y:S01]  /*22d20*/  @!P5 IMAD R25, R25, R17.reuse, RZ ;  /* 0x000000111919d224 */ /* 0x080fe200078e02ff */
[----:B------:R-:W-:Y:S02]  /*22d30*/  @!P5 IADD3.X R13, R3, UR5, RZ, P3, !PT ;  /* 0x00000005030ddc10 */ /* 0x000fe40009ffe4ff */
[----:B--2---:R-:W-:Y:S01]  /*22d40*/  @!P0 IADD3 R6, P3, R4, UR6, RZ ;  /* 0x0000000604068c10 */ /* 0x004fe2000ff7e0ff */
[----:B------:R-:W-:Y:S02]  /*22d50*/  @!P0 IMAD R15, R26, R17, RZ ;  /* 0x000000111a0f8224 */ /* 0x000fe400078e02ff */
[----:B------:R0:W-:Y:S01]  /*22d60*/  @!P5 STG.E.U8 desc[UR36][R12.64+0x1], R25 ;  /* 0x000001190c00d986 */ /* 0x0001e2000c101124 */
[----:B------:R-:W-:-:S02]  /*22d70*/  @!P0 IADD3.X R7, R5, UR5, RZ, P3, !PT ;  /* 0x0000000505078c10 */ /* 0x000fc40009ffe4ff */
[----:B------:R-:W-:-:S03]  /*22d80*/  ISETP.LT.OR P5, PT, R0, 0x9, !P4 ;  /* 0x000000090000780c */ /* 0x000fc600067a1670 */
[----:B-1----:R-:W-:Y:S01]  /*22d90*/  @!P2 IADD3 R8, P3, R4, UR6, RZ ;  /* 0x000000060408ac10 */ /* 0x002fe2000ff7e0ff */
[----:B------:R1:W-:Y:S01]  /*22da0*/  @!P0 STG.E.U8 desc[UR36][R6.64], R15 ;  /* 0x0000000f06008986 */ /* 0x0003e2000c101124 */
[----:B------:R-:W-:Y:S01]  /*22db0*/  ISETP.LT.OR P0, PT, R0, 0xa, !P4 ;  /* 0x0000000a0000780c */ /* 0x000fe20006701670 */
[----:B------:R-:W-:Y:S01]  /*22dc0*/  @!P2 IMAD R27, R27, R17, RZ ;  /* 0x000000111b1ba224 */ /* 0x000fe200078e02ff */
[----:B------:R-:W-:-:S05]  /*22dd0*/  @!P2 IADD3.X R9, R5, UR5, RZ, P3, !PT ;  /* 0x000000050509ac10 */ /* 0x000fca0009ffe4ff */
[----:B------:R2:W-:Y:S01]  /*22de0*/  @!P2 STG.E.U8 desc[UR36][R8.64+0x1], R27 ;  /* 0x0000011b0800a986 */ /* 0x0005e2000c101124 */
[----:B---3--:R-:W-:Y:S02]  /*22df0*/  @!P5 IADD3 R10, P3, R2, UR6, RZ ;  /* 0x00000006020adc10 */ /* 0x008fe4000ff7e0ff */
[----:B------:R-:W-:Y:S01]  /*22e00*/  ISETP.LT.OR P2, PT, R0, 0x9, !P1 ;  /* 0x000000090000780c */ /* 0x000fe20004f41670 */
[-C--:B------:R-:W-:Y:S01]  /*22e10*/  @!P5 IMAD R21, R28, R17.reuse, RZ ;  /* 0x000000111c15d224 */ /* 0x080fe200078e02ff */
[----:B------:R-:W-:Y:S02]  /*22e20*/  @!P5 IADD3.X R11, R3, UR5, RZ, P3, !PT ;  /* 0x00000005030bdc10 */ /* 0x000fe40009ffe4ff */
[----:B0-----:R-:W-:Y:S01]  /*22e30*/  @!P0 IADD3 R12, P3, R2, UR6, RZ ;  /* 0x00000006020c8c10 */ /* 0x001fe2000ff7e0ff */
        /* <DEDUP_REMOVED lines=10> */
[----:B--2---:R-:W-:Y:S02]  /*22ee0*/  @!P5 IADD3 R8, P3, R4, UR6, RZ ;  /* 0x000000060408dc10 */ /* 0x004fe4000ff7e0ff */
        /* <DEDUP_REMOVED lines=570> */
[----:B------:R-:W-:Y:S02]  /*25290*/  ISETP.LT.OR P2, PT, R0, 0xf2, !P1 ;  /* 0x000000f20000780c */ /* 0x000fe40004f41670 */
[----:B------:R-:W-:Y:S02]  /*252a0*/  @!P5 IADD3.X R13, R3, UR5, RZ, P3, !PT ;  /* 0x00000005030ddc10 */ /* 0x000fe40009ffe4ff */
[----:B0-----:R-:W-:Y:S01]  /*252b0*/  @!P0 IADD3 R6, P3, R4, UR6, RZ ;  /* 0x0000000604068c10 */ /* 0x001fe2000ff7e0ff */
[-C--:B------:R-:W-:Y:S02]  /*252c0*/  @!P5 IMAD R145, R145, R17.reuse, RZ ;  /* 0x000000119191d224 */ /* 0x080fe400078e02ff */
[----:B------:R-:W-:Y:S01]  /*252d0*/  @!P0 IMAD R15, R146, R17, RZ ;  /* 0x00000011920f8224 */ /* 0x000fe200078e02ff */
[----:B------:R-:W-:-:S02]  /*252e0*/  @!P0 IADD3.X R7, R5, UR5, RZ, P3, !PT ;  /* 0x0000000505078c10 */ /* 0x000fc40009ffe4ff */
[C---:B------:R-:W-:Y:S01]  /*252f0*/  ISETP.LT.OR P3, PT, R0.reuse, 0xf9, !P4 ;  /* 0x000000f90000780c */ /* 0x040fe20006761670 */
[----:B------:R0:W-:Y:S01]  /*25300*/  @!P5 STG.E.U8 desc[UR36][R12.64+0xf1], R145 ;  /* 0x0000f1910c00d986 */ /* 0x0001e2000c101124 */
[----:B------:R-:W-:Y:S02]  /*25310*/  ISETP.LT.OR P4, PT, R0, 0xfa, !P4 ;  /* 0x000000fa0000780c */ /* 0x000fe40006781670 */
[----:B-1----:R-:W-:Y:S01]  /*25320*/  @!P2 IADD3 R8, P5, R4, UR6, RZ ;  /* 0x000000060408ac10 */ /* 0x002fe2000ffbe0ff */
[----:B------:R1:W-:Y:S01]  /*25330*/  @!P0 STG.E.U8 desc[UR36][R6.64+0xf0], R15 ;  /* 0x0000f00f06008986 */ /* 0x0003e2000c101124 */
[C---:B------:R-:W-:Y:S01]  /*25340*/  ISETP.LT.OR P0, PT, R0.reuse, 0xf9, !P1 ;  /* 0x000000f90000780c */ /* 0x040fe20004f01670 */
[----:B------:R-:W-:Y:S01]  /*25350*/  @!P2 IMAD R147, R147, R17, RZ ;  /* 0x000000119393a224 */ /* 0x000fe200078e02ff */
[----:B------:R-:W-:Y:S02]  /*25360*/  ISETP.LT.OR P1, PT, R0, 0xfa, !P1 ;  /* 0x000000fa0000780c */ /* 0x000fe40004f21670 */
[----:B------:R-:W-:-:S05]  /*25370*/  @!P2 IADD3.X R9, R5, UR5, RZ, P5, !PT ;  /* 0x000000050509ac10 */ /* 0x000fca000affe4ff */
[----:B------:R1:W-:Y:S01]  /*25380*/  @!P2 STG.E.U8 desc[UR36][R8.64+0xf1], R147 ;  /* 0x0000f1930800a986 */ /* 0x0003e2000c101124 */
[C---:B---3--:R-:W-:Y:S02]  /*25390*/  @!P3 IADD3 R10, P2, R2.reuse, UR6, RZ ;  /* 0x00000006020abc10 */ /* 0x048fe4000ff5e0ff */
[----:B0-----:R-:W-:Y:S02]  /*253a0*/  @!P4 IADD3 R12, P5, R2, UR6, RZ ;  /* 0x00000006020ccc10 */ /* 0x001fe4000ffbe0ff */
[C---:B------:R-:W-:Y:S02]  /*253b0*/  @!P3 IADD3.X R11, R3.reuse, UR5, RZ, P2, !PT ;  /* 0x00000005030bbc10 */ /* 0x040fe400097fe4ff */
[----:B------:R-:W-:Y:S02]  /*253c0*/  @!P4 IADD3.X R13, R3, UR5, RZ, P5, !PT ;  /* 0x00000005030dcc10 */ /* 0x000fe4000affe4ff */
[----:B------:R-:W-:Y:S01]  /*253d0*/  @!P0 IADD3 R2, P2, R4, UR6, RZ ;  /* 0x0000000604028c10 */ /* 0x000fe2000ff5e0ff */
[-C--:B------:R-:W-:Y:S01]  /*253e0*/  @!P3 IMAD R21, R148, R17.reuse, RZ ;  /* 0x000000119415b224 */ /* 0x080fe200078e02ff */
[----:B------:R-:W-:Y:S01]  /*253f0*/  @!P1 IADD3 R4, P5, R4, UR6, RZ ;  /* 0x0000000604049c10 */ /* 0x000fe2000ffbe0ff */
[-C--:B------:R-:W-:Y:S01]  /*25400*/  @!P4 IMAD R149, R149, R17.reuse, RZ ;  /* 0x000000119595c224 */ /* 0x080fe200078e02ff */
[C---:B------:R-:W-:Y:S01]  /*25410*/  @!P0 IADD3.X R3, R5.reuse, UR5, RZ, P2, !PT ;  /* 0x0000000505038c10 */ /* 0x040fe200097fe4ff */
[-C--:B------:R-:W-:Y:S01]  /*25420*/  @!P0 IMAD R23, R150, R17.reuse, RZ ;  /* 0x0000001196178224 */ /* 0x080fe200078e02ff */
[----:B------:R-:W-:Y:S01]  /*25430*/  @!P1 IADD3.X R5, R5, UR5, RZ, P5, !PT ;  /* 0x0000000505059c10 */ /* 0x000fe2000affe4ff */
[----:B------:R-:W-:Y:S01]  /*25440*/  @!P1 IMAD R151, R151, R17, RZ ;  /* 0x0000001197979224 */ /* 0x000fe200078e02ff */
[----:B------:R1:W-:Y:S04]  /*25450*/  @!P3 STG.E.U8 desc[UR36][R10.64+0xf8], R21 ;  /* 0x0000f8150a00b986 */ /* 0x0003e8000c101124 */
[----:B------:R1:W-:Y:S04]  /*25460*/  @!P4 STG.E.U8 desc[UR36][R12.64+0xf9], R149 ;  /* 0x0000f9950c00c986 */ /* 0x0003e8000c101124 */
[----:B------:R1:W-:Y:S04]  /*25470*/  @!P0 STG.E.U8 desc[UR36][R2.64+0xf8], R23 ;  /* 0x0000f81702008986 */ /* 0x0003e8000c101124 */
[----:B------:R1:W-:Y:S02]  /*25480*/  @!P1 STG.E.U8 desc[UR36][R4.64+0xf9], R151 ;  /* 0x0000f99704009986 */ /* 0x0003e4000c101124 */
.L_x_44:
[----:B------:R-:W-:Y:S05]  /*25490*/  BSYNC B0 ;  /* 0x0000000000007941 */ /* 0x000fea0003800000 */
.L_x_28:
[----:B01----:R-:W2:Y:S04]  /*254a0*/  LDL.LU R3, [R1+0x400] ;  /* 0x0004000001037983 */ /* 0x003ea80000300800 */
[----:B------:R-:W2:Y:S01]  /*254b0*/  LDL.LU R2, [R1+0x404] ;  /* 0x0004040001027983 */ /* 0x000ea20000300800 */
[----:B------:R-:W-:Y:S01]  /*254c0*/  ULDC UR4, c[0x0][0xc] ;  /* 0x0000030000047ab9 */ /* 0x000fe20000000800 */
[----:B------:R-:W-:Y:S01]  /*254d0*/  ULDC UR5, c[0x0][0x10] ;  /* 0x0000040000057ab9 */ /* 0x000fe20000000800 */
[----:B------:R-:W2:Y:S01]  /*254e0*/  LDC R5, c[0x0][0x14] ;  /* 0x00000500ff057b82 */ /* 0x000ea20000000800 */
[----:B------:R-:W-:Y:S01]  /*254f0*/  UIMAD.WIDE.U32 UR4, UR4, UR5, URZ ;  /* 0x00000005040472a5 */ /* 0x000fe2000f8e003f */
[----:B------:R-:W-:Y:S01]  /*25500*/  PRMT R0, RZ, 0x7610, R0 ;  /* 0x00007610ff007816 */ /* 0x000fe20000000000 */
[----:B------:R-:W-:-:S02]  /*25510*/  IMAD.MOV.U32 R23, RZ, RZ, -0x1 ;  /* 0xffffffffff177424 */ /* 0x000fc400078e00ff */
[----:B------:R-:W-:Y:S02]  /*25520*/  IMAD.MOV.U32 R22, RZ, RZ, -0x1 ;  /* 0xffffffffff167424 */ /* 0x000fe400078e00ff */
[----:B--2---:R-:W-:-:S04]  /*25530*/  IMAD.WIDE.U32 R2, R5, UR4, R2 ;  /* 0x0000000405027c25 */ /* 0x004fc8000f8e0002 */
[----:B------:R-:W-:Y:S01]  /*25540*/  IMAD R5, R5, UR5, RZ ;  /* 0x0000000505057c24 */ /* 0x000fe2000f8e02ff */
[----:B------:R-:W-:Y:S01]  /*25550*/  ULDC.64 UR4, c[0x0][0x650] ;  /* 0x0001940000047ab9 */ /* 0x000fe20000000a00 */
[----:B------:R-:W-:Y:S01]  /*25560*/  IMAD.MOV.U32 R25, RZ, RZ, R2 ;  /* 0x000000ffff197224 */ /* 0x000fe200078e0002 */
[----:B------:R-:W-:Y:S01]  /*25570*/  ISETP.GE.U32.AND P0, PT, R2, UR4, PT ;  /* 0x0000000402007c0c */ /* 0x000fe2000bf06070 */
[----:B------:R-:W-:-:S05]  /*25580*/  IMAD.IADD R28, R3, 0x1, R5 ;  /* 0x00000001031c7824 */ /* 0x000fca00078e0205 */
[----:B------:R0:W-:Y:S01]  /*25590*/  STL [R1+0x400], R28 ;  /* 0x0004001c01007387 */ /* 0x0001e20000100800 */
[----:B------:R-:W-:-:S03]  /*255a0*/  ISETP.GE.U32.AND.EX P0, PT, R28, UR5, PT, P0 ;  /* 0x000000051c007c0c */ /* 0x000fc6000bf06100 */
[----:B------:R0:W-:Y:S10]  /*255b0*/  STL [R1+0x404], R25 ;  /* 0x0004041901007387 */ /* 0x0001f40000100800 */
[----:B0-----:R-:W-:Y:S05]  /*255c0*/  @P0 BRA `(.L_x_45) ;  /* 0x0000000400700947 */ /* 0x001fea0003800000 */
[----:B------:R-:W0:Y:S01]  /*255d0*/  S2R R14, SR_CTAID.X ;  /* 0x00000000000e7919 */ /* 0x000e220000002500 */
[----:B------:R-:W1:Y:S01]  /*255e0*/  LDC.64 R8, c[0x0][0x628] ;  /* 0x00018a00ff087b82 */ /* 0x000e620000000a00 */
[----:B------:R-:W-:Y:S01]  /*255f0*/  ULDC UR4, c[0x0][0x150] ;  /* 0x0000540000047ab9 */ /* 0x000fe20000000800 */
[----:B------:R-:W-:Y:S01]  /*25600*/  IMAD.MOV.U32 R6, RZ, RZ, R25 ;  /* 0x000000ffff067224 */ /* 0x000fe200078e0019 */
[----:B------:R-:W2:Y:S01]  /*25610*/  S2R R20, SR_CTAID.Y ;  /* 0x0000000000147919 */ /* 0x000ea20000002600 */
[----:B------:R-:W-:-:S04]  /*25620*/  IMAD.MOV.U32 R7, RZ, RZ, R28 ;  /* 0x000000ffff077224 */ /* 0x000fc800078e001c */
[----:B------:R-:W3:Y:S08]  /*25630*/  LDC R21, c[0x0][0x144] ;  /* 0x00005100ff157b82 */ /* 0x000ef00000000800 */
[----:B------:R-:W4:Y:S08]  /*25640*/  LDC R10, c[0x0][0x630] ;  /* 0x00018c00ff0a7b82 */ /* 0x000f300000000800 */
[----:B------:R-:W2:Y:S01]  /*25650*/  LDC.64 R12, c[0x0][0x620] ;  /* 0x00018800ff0c7b82 */ /* 0x000ea20000000a00 */
[----:B-1----:R-:W-:-:S04]  /*25660*/  ISETP.NE.U32.AND P0, PT, R8, RZ, PT ;  /* 0x000000ff0800720c */ /* 0x002fc80003f05070 */
[----:B------:R-:W-:Y:S02]  /*25670*/  ISETP.NE.AND.EX P0, PT, R9, RZ, PT, P0 ;  /* 0x000000ff0900720c */ /* 0x000fe40003f05300 */
[----:B0-----:R-:W-:-:S05]  /*25680*/  I2FP.F32.U32 R0, R14 ;  /* 0x0000000e00007245 */ /* 0x001fca0000201000 */
[----:B------:R-:W-:-:S04]  /*25690*/  FMUL R0, R0, UR4 ;  /* 0x0000000400007c20 */ /* 0x000fc80008400000 */
[----:B------:R0:W1:Y:S02]  /*256a0*/  F2I.U32.TRUNC.NTZ R15, R0 ;  /* 0x00000000000f7305 */ /* 0x000064000020f000 */
[----:B---34-:R-:W-:Y:S05]  /*256b0*/  @!P0 BRA `(.L_x_46) ;  /* 0x0000000000288947 */ /* 0x018fea0003800000 */
[----:B0-----:R-:W0:Y:S02]  /*256c0*/  LDC R0, c[0x0][0x634] ;  /* 0x00018d00ff007b82 */ /* 0x001e240000000800 */
        /* <DEDUP_REMOVED lines=9> */
.L_x_46:
[-CC-:B------:R-:W-:Y:S01]  /*25760*/  SHF.R.U64 R22, R6, R10.reuse, R7.reuse ;  /* 0x0000000a06167219 */ /* 0x180fe20000001207 */
[----:B------:R-:W3:Y:S01]  /*25770*/  LDC.64 R26, c[0x0][0x640] ;  /* 0x00019000ff1a7b82 */ /* 0x000ee20000000a00 */
[----:B0-----:R-:W-:Y:S01]  /*25780*/  SHF.R.U32.HI R0, RZ, R10, R7 ;  /* 0x0000000aff007219 */ /* 0x001fe20000011607 */
[----:B------:R-:W-:Y:S01]  /*25790*/  IMAD.MOV.U32 R2, RZ, RZ, R25 ;  /* 0x000000ffff027224 */ /* 0x000fe200078e0019 */
[----:B------:R-:W-:Y:S01]  /*257a0*/  IADD3 R5, P0, RZ, -R22, RZ ;  /* 0x80000016ff057210 */ /* 0x000fe20007f1e0ff */
[----:B-1----:R-:W-:Y:S01]  /*257b0*/  IMAD.MOV R15, RZ, RZ, -R15 ;  /* 0x000000ffff0f7224 */ /* 0x002fe200078e0a0f */
[----:B------:R-:W-:Y:S01]  /*257c0*/  ULDC UR4, c[0x0][0x154] ;  /* 0x0000550000047ab9 */ /* 0x000fe20000000800 */
[----:B------:R-:W-:Y:S02]  /*257d0*/  IMAD.MOV.U32 R7, RZ, RZ, 0x1 ;  /* 0x00000001ff077424 */ /* 0x000fe400078e00ff */
[----:B------:R-:W0:Y:S01]  /*257e0*/  LDC R4, c[0x0][0x618] ;  /* 0x00018600ff047b82 */ /* 0x000e220000000800 */
[----:B------:R-:W-:-:S02]  /*257f0*/  IMAD.X R3, RZ, RZ, ~R0, P0 ;  /* 0x000000ffff037224 */ /* 0x000fc400000e0e00 */
[----:B------:R-:W-:Y:S02]  /*25800*/  IMAD R15, R21, R15, R14 ;  /* 0x0000000f150f7224 */ /* 0x000fe400078e020e */
[-C--:B--2---:R-:W-:Y:S02]  /*25810*/  IMAD R0, R3, R12.reuse, RZ ;  /* 0x0000000c03007224 */ /* 0x084fe400078e02ff */
[----:B------:R-:W-:Y:S01]  /*25820*/  IMAD.MOV.U32 R3, RZ, RZ, R28 ;  /* 0x000000ffff037224 */ /* 0x000fe200078e001c */
[----:B------:R-:W1:Y:S01]  /*25830*/  LDC R6, c[0x0][0x608] ;  /* 0x00018200ff067b82 */ /* 0x000e620000000800 */
[----:B------:R-:W-:-:S04]  /*25840*/  IMAD.WIDE.U32 R2, R5, R12, R2 ;  /* 0x0000000c05027225 */ /* 0x000fc800078e0002 */
[----:B------:R-:W-:-:S03]  /*25850*/  IMAD R5, R5, R13, R0 ;  /* 0x0000000d05057224 */ /* 0x000fc600078e0200 */
[----:B------:R-:W2:Y:S01]  /*25860*/  LDC R24, c[0x0][0x658] ;  /* 0x00019600ff187b82 */ /* 0x000ea20000000800 */
[----:B------:R-:W-:Y:S01]  /*25870*/  I2FP.F32.U32 R0, R20 ;  /* 0x0000001400007245 */ /* 0x000fe20000201000 */
[----:B------:R-:W-:Y:S01]  /*25880*/  IMAD.IADD R3, R3, 0x1, R5 ;  /* 0x0000000103037824 */ /* 0x000fe200078e0205 */
[----:B---3--:R-:W-:Y:S01]  /*25890*/  ISETP.NE.U32.AND P0, PT, R26, RZ, PT ;  /* 0x000000ff1a00720c */ /* 0x008fe20003f05070 */
[----:B------:R-:W-:Y:S02]  /*258a0*/  IMAD.MOV.U32 R5, RZ, RZ, -0x1 ;  /* 0xffffffffff057424 */ /* 0x000fe400078e00ff */
[----:B------:R-:W-:Y:S02]  /*258b0*/  FMUL R0, R0, UR4 ;  /* 0x0000000400007c20 */ /* 0x000fe40008400000 */
[----:B------:R-:W3:Y:S01]  /*258c0*/  LDC R13, c[0x0][0x148] ;  /* 0x00005200ff0d7b82 */ /* 0x000ee20000000800 */
[----:B0-----:R-:W-:Y:S01]  /*258d0*/  SHF.R.U64 R10, R2, R4, R3 ;  /* 0x00000004020a7219 */ /* 0x001fe20000001203 */
[----:B------:R0:W4:Y:S01]  /*258e0*/  F2I.U32.TRUNC.NTZ R12, R0 ;  /* 0x00000000000c7305 */ /* 0x000122000020f000 */
[----:B------:R-:W-:-:S02]  /*258f0*/  ISETP.NE.AND.EX P0, PT, R27, RZ, PT, P0 ;  /* 0x000000ff1b00720c */ /* 0x000fc40003f05300 */
[----:B------:R-:W-:-:S03]  /*25900*/  SHF.R.U32.HI R3, RZ, R4, R3 ;  /* 0x00000004ff037219 */ /* 0x000fc60000011603 */
[----:B------:R-:W0:Y:S01]  /*25910*/  LDC R14, c[0x0][0x600] ;  /* 0x00018000ff0e7b82 */ /* 0x000e220000000800 */
[-CC-:B-1----:R-:W-:Y:S02]  /*25920*/  SHF.R.U64 R8, R10, R6.reuse, R3.reuse ;  /* 0x000000060a087219 */ /* 0x182fe40000001203 */
[----:B------:R-:W-:-:S05]  /*25930*/  SHF.R.U32.HI R3, RZ, R6, R3 ;  /* 0x00000006ff037219 */ /* 0x000fca0000011603 */
[----:B------:R-:W1:Y:S01]  /*25940*/  LDC R23, c[0x0][0x648] ;  /* 0x00019200ff177b82 */ /* 0x000e620000000800 */
[-CC-:B--2---:R-:W-:Y:S02]  /*25950*/  SHF.R.U64 R11, R8, R24.reuse, R3.reuse ;  /* 0x00000018080b7219 */ /* 0x184fe40000001203 */
[-C--:B------:R-:W-:Y:S02]  /*25960*/  SHF.L.U32 R5, R5, R24.reuse, RZ ;  /* 0x0000001805057219 */ /* 0x080fe400000006ff */
[-C--:B------:R-:W-:Y:S01]  /*25970*/  SHF.R.U32.HI R3, RZ, R24.reuse, R3 ;  /* 0x00000018ff037219 */ /* 0x080fe20000011603 */
[----:B------:R-:W-:Y:S01]  /*25980*/  IMAD.MOV.U32 R2, RZ, RZ, R11 ;  /* 0x000000ffff027224 */ /* 0x000fe200078e000b */
[----:B------:R-:W-:Y:S01]  /*25990*/  SHF.L.U32 R160, R7, R24, RZ ;  /* 0x0000001807a07219 */ /* 0x000fe200000006ff */
[----:B------:R-:W2:Y:S01]  /*259a0*/  LDC R25, c[0x0][0x638] ;  /* 0x00018e00ff197b82 */ /* 0x000ea20000000800 */
[----:B------:R-:W-:-:S07]  /*259b0*/  LOP3.LUT R21, RZ, R5, RZ, 0x33, !PT ;  /* 0x00000005ff157212 */ /* 0x000fce00078e33ff */
[----:B------:R-:W0:Y:S01]  /*259c0*/  LDC R28, c[0x0][0x610] ;  /* 0x00018400ff1c7b82 */ /* 0x000e220000000800 */
[----:B----4-:R-:W-:Y:S05]  /*259d0*/  @!P0 BRA `(.L_x_47) ;  /* 0x0000000000288947 */ /* 0x010fea0003800000 */
        /* <DEDUP_REMOVED lines=10> */
.L_x_47:
[----:B------:R-:W4:Y:S01]  /*25a80*/  LDC R4, c[0x0][0x65c] ;  /* 0x00019700ff047b82 */ /* 0x000f220000000800 */
[----:B01----:R-:W-:Y:S01]  /*25a90*/  SHF.R.U64 R0, R2, R23, R3 ;  /* 0x0000001702007219 */ /* 0x003fe20000001203 */
[----:B------:R-:W-:Y:S01]  /*25aa0*/  VIADD R5, R14, 0xffffffff ;  /* 0xffffffff0e057836 */ /* 0x000fe20000000000 */
[----:B------:R-:W-:Y:S01]  /*25ab0*/  LOP3.LUT R3, R8, R21, RZ, 0xc0, !PT ;  /* 0x0000001508037212 */ /* 0x000fe200078ec0ff */
[----:B------:R-:W-:Y:S02]  /*25ac0*/  IMAD.MOV R12, RZ, RZ, -R12 ;  /* 0x000000ffff0c7224 */ /* 0x000fe400078e0a0c */
[----:B------:R-:W-:Y:S02]  /*25ad0*/  IMAD.MOV R2, RZ, RZ, -R0 ;  /* 0x000000ffff027224 */ /* 0x000fe400078e0a00 */
[----:B------:R-:W-:Y:S01]  /*25ae0*/  IMAD R160, R160, R0, R3 ;  /* 0x00000000a0a07224 */ /* 0x000fe200078e0203 */
[----:B------:R-:W-:Y:S01]  /*25af0*/  LOP3.LUT R3, R10, R5, RZ, 0xc0, !PT ;  /* 0x000000050a037212 */ /* 0x000fe200078ec0ff */
[----:B--2---:R-:W-:-:S02]  /*25b00*/  IMAD R0, R2, R25, R11 ;  /* 0x0000001902007224 */ /* 0x004fc400078e020b */
[----:B------:R-:W-:Y:S02]  /*25b10*/  IMAD.MOV.U32 R2, RZ, RZ, 0x1 ;  /* 0x00000001ff027424 */ /* 0x000fe400078e00ff */
[----:B------:R-:W-:-:S03]  /*25b20*/  IMAD R3, R0, R14, R3 ;  /* 0x0000000e00037224 */ /* 0x000fc600078e0203 */
[----:B------:R-:W-:Y:S02]  /*25b30*/  PRMT R0, R2, 0x7610, R0 ;  /* 0x0000761002007816 */ /* 0x000fe40000000000 */
[----:B----4-:R-:W-:-:S13]  /*25b40*/  ISETP.NE.AND P0, PT, R4, 0x1, PT ;  /* 0x000000010400780c */ /* 0x010fda0003f05270 */
[----:B---3--:R-:W-:-:S04]  /*25b50*/  @P0 IMAD R15, R13, R12, R20 ;  /* 0x0000000c0d0f0224 */ /* 0x008fc800078e0214 */
[----:B------:R-:W-:-:S05]  /*25b60*/  IMAD R160, R160, R28, R15 ;  /* 0x0000001ca0a07224 */ /* 0x000fca00078e020f */
[----:B------:R-:W-:Y:S02]  /*25b70*/  SEL R23, R3, R160, !P0 ;  /* 0x000000a003177207 */ /* 0x000fe40004000000 */
[----:B------:R-:W-:-:S07]  /*25b80*/  SEL R160, R160, R3, !P0 ;  /* 0x00000003a0a07207 */ /* 0x000fce0004000000 */
.L_x_45:
[----:B------:R-:W-:Y:S01]  /*25b90*/  LOP3.LUT P0, RZ, R0, 0xff, RZ, 0xc0, !PT ;  /* 0x000000ff00ff7812 */ /* 0x000fe2000780c0ff */
[----:B------:R-:W-:-:S12]  /*25ba0*/  IMAD.MOV.U32 R152, RZ, RZ, R160 ;  /* 0x000000ffff987224 */ /* 0x000fd800078e00a0 */
[----:B------:R-:W-:Y:S05]  /*25bb0*/  @P0 BRA `(.L_x_48) ;  /* 0xfffffdb000f40947 */ /* 0x000fea000383ffff */
[----:B------:R-:W-:Y:S05]  /*25bc0*/  EXIT ;  /* 0x000000000000794d */ /* 0x000fea0003800000 */
.L_x_3:
[----:B------:R-:W2:Y:S01]  /*25bd0*/  LDL R20, [R1+0x404] ;  /* 0x0004040001147983 */ /* 0x000ea20000100800 */
[----:B0-----:R-:W-:-:S03]  /*25be0*/  ULDC.64 UR4, c[0x0][0x650] ;  /* 0x0001940000047ab9 */ /* 0x001fc60000000a00 */
[----:B------:R-:W3:Y:S01]  /*25bf0*/  LDL R21, [R1+0x400] ;  /* 0x0004000001157983 */ /* 0x000ee20000100800 */
[----:B------:R-:W-:Y:S01]  /*25c00*/  PRMT R7, RZ, 0x7610, R7 ;  /* 0x00007610ff077816 */ /* 0x000fe20000000007 */
[----:B------:R-:W-:Y:S02]  /*25c10*/  IMAD.MOV.U32 R2, RZ, RZ, -0x1 ;  /* 0xffffffffff027424 */ /* 0x000fe400078e00ff */
[----:B------:R-:W-:Y:S02]  /*25c20*/  IMAD.MOV.U32 R3, RZ, RZ, -0x1 ;  /* 0xffffffffff037424 */ /* 0x000fe400078e00ff */
[----:B------:R-:W-:Y:S01]  /*25c30*/  IMAD.MOV.U32 R10, RZ, RZ, -0x1 ;  /* 0xffffffffff0a7424 */ /* 0x000fe200078e00ff */
[----:B--2---:R-:W-:-:S04]  /*25c40*/  ISETP.GE.U32.AND P0, PT, R20, UR4, PT ;  /* 0x0000000414007c0c */ /* 0x004fc8000bf06070 */
[----:B---3--:R-:W-:-:S13]  /*25c50*/  ISETP.GE.U32.AND.EX P0, PT, R21, UR5, PT, P0 ;  /* 0x0000000515007c0c */ /* 0x008fda000bf06100 */
        /* <DEDUP_REMOVED lines=19> */
.L_x_50:
[--C-:B------:R-:W-:Y:S01]  /*25d90*/  SHF.R.U64 R12, R10, R14, R11.reuse ;  /* 0x0000000e0a0c7219 */ /* 0x100fe2000000120b */
[----:B------:R-:W0:Y:S01]  /*25da0*/  LDC R18, c[0x0][0x618] ;  /* 0x00018600ff127b82 */ /* 0x000e220000000800 */
[----:B------:R-:W-:Y:S01]  /*25db0*/  I2FP.F32.U32 R8, R4 ;  /* 0x0000000400087245 */ /* 0x000fe20000201000 */
[----:B------:R-:W-:Y:S01]  /*25dc0*/  ULDC UR4, c[0x0][0x150] ;  /* 0x0000540000047ab9 */ /* 0x000fe20000000800 */
[----:B------:R-:W-:Y:S01]  /*25dd0*/  SHF.R.U32.HI R2, RZ, R14, R11 ;  /* 0x0000000eff027219 */ /* 0x000fe2000001160b */
[----:B------:R-:W-:Y:S01]  /*25de0*/  IMAD.MOV.U32 R3, RZ, RZ, R21 ;  /* 0x000000ffff037224 */ /* 0x000fe200078e0015 */
[----:B------:R-:W-:Y:S01]  /*25df0*/  IADD3 R5, P0, RZ, -R12, RZ ;  /* 0x8000000cff057210 */ /* 0x000fe20007f1e0ff */
[----:B------:R-:W-:Y:S01]  /*25e00*/  FMUL R9, R8, UR4 ;  /* 0x0000000408097c20 */ /* 0x000fe20008400000 */
[----:B------:R-:W-:Y:S01]  /*25e10*/  ULDC UR4, c[0x0][0x154] ;  /* 0x0000550000047ab9 */ /* 0x000fe20000000800 */
[----:B------:R-:W1:Y:S02]  /*25e20*/  LDC.64 R22, c[0x0][0x640] ;  /* 0x00019000ff167b82 */ /* 0x000e640000000a00 */
[----:B------:R-:W-:-:S02]  /*25e30*/  IMAD.X R7, RZ, RZ, ~R2, P0 ;  /* 0x000000ffff077224 */ /* 0x000fc400000e0e02 */
[----:B------:R-:W-:Y:S01]  /*25e40*/  IMAD.MOV.U32 R2, RZ, RZ, R20 ;  /* 0x000000ffff027224 */ /* 0x000fe200078e0014 */
[----:B------:R-:W2:Y:S01]  /*25e50*/  F2I.U32.TRUNC.NTZ R9, R9 ;  /* 0x0000000900097305 */ /* 0x000ea2000020f000 */
[-C--:B------:R-:W-:Y:S02]  /*25e60*/  IMAD R8, R7, R16.reuse, RZ ;  /* 0x0000001007087224 */ /* 0x080fe400078e02ff */
[----:B------:R-:W3:Y:S01]  /*25e70*/  LDC R11, c[0x0][0x144] ;  /* 0x00005100ff0b7b82 */ /* 0x000ee20000000800 */
[----:B------:R-:W-:-:S04]  /*25e80*/  IMAD.WIDE.U32 R2, R5, R16, R2 ;  /* 0x0000001005027225 */ /* 0x000fc800078e0002 */
[----:B------:R-:W-:Y:S02]  /*25e90*/  IMAD R5, R5, R17, R8 ;  /* 0x0000001105057224 */ /* 0x000fe400078e0208 */
[----:B------:R-:W-:Y:S01]  /*25ea0*/  IMAD.MOV.U32 R8, RZ, RZ, -0x1 ;  /* 0xffffffffff087424 */ /* 0x000fe200078e00ff */
[----:B------:R-:W4:Y:S01]  /*25eb0*/  LDC R14, c[0x0][0x608] ;  /* 0x00018200ff0e7b82 */ /* 0x000f220000000800 */
[----:B------:R-:W-:Y:S01]  /*25ec0*/  IMAD.IADD R3, R3, 0x1, R5 ;  /* 0x0000000103037824 */ /* 0x000fe200078e0205 */
[----:B------:R-:W-:-:S04]  /*25ed0*/  I2FP.F32.U32 R5, R6 ;  /* 0x0000000600057245 */ /* 0x000fc80000201000 */
[-C--:B0-----:R-:W-:Y:S01]  /*25ee0*/  SHF.R.U64 R10, R2, R18.reuse, R3 ;  /* 0x00000012020a7219 */ /* 0x081fe20000001203 */
[----:B--2---:R-:W-:Y:S01]  /*25ef0*/  IMAD.MOV R2, RZ, RZ, -R9 ;  /* 0x000000ffff027224 */ /* 0x004fe200078e0a09 */
[----:B------:R-:W0:Y:S01]  /*25f00*/  LDC R7, c[0x0][0x658] ;  /* 0x00019600ff077b82 */ /* 0x000e220000000800 */
[----:B-1----:R-:W-:Y:S01]  /*25f10*/  ISETP.NE.U32.AND P0, PT, R22, RZ, PT ;  /* 0x000000ff1600720c */ /* 0x002fe20003f05070 */
[----:B------:R-:W-:Y:S01]  /*25f20*/  FMUL R5, R5, UR4 ;  /* 0x0000000405057c20 */ /* 0x000fe20008400000 */
[----:B------:R-:W-:Y:S02]  /*25f30*/  SHF.R.U32.HI R3, RZ, R18, R3 ;  /* 0x00000012ff037219 */ /* 0x000fe40000011603 */
[----:B------:R-:W-:-:S03]  /*25f40*/  ISETP.NE.AND.EX P0, PT, R23, RZ, PT, P0 ;  /* 0x000000ff1700720c */ /* 0x000fc60003f05300 */
[----:B------:R-:W1:Y:S01]  /*25f50*/  LDC R17, c[0x0][0x148] ;  /* 0x00005200ff117b82 */ /* 0x000e620000000800 */
[----:B---3--:R-:W-:Y:S02]  /*25f60*/  IMAD R21, R11, R2, R4 ;  /* 0x000000020b157224 */ /* 0x008fe400078e0204 */
[----:B------:R-:W-:-:S05]  /*25f70*/  IMAD.MOV.U32 R4, RZ, RZ, 0x1 ;  /* 0x00000001ff047424 */ /* 0x000fca00078e00ff */
[----:B------:R-:W2:Y:S01]  /*25f80*/  LDC R16, c[0x0][0x600] ;  /* 0x00018000ff107b82 */ /* 0x000ea20000000800 */
[-CC-:B----4-:R-:W-:Y:S02]  /*25f90*/  SHF.R.U64 R13, R10, R14.reuse, R3.reuse ;  /* 0x0000000e0a0d7219 */ /* 0x190fe40000001203 */
[----:B------:R-:W-:Y:S02]  /*25fa0*/  SHF.R.U32.HI R2, RZ, R14, R3 ;  /* 0x0000000eff027219 */ /* 0x000fe40000011603 */
[----:B------:R3:W4:Y:S03]  /*25fb0*/  F2I.U32.TRUNC.NTZ R14, R5 ;  /* 0x00000005000e7305 */ /* 0x000726000020f000 */
[----:B------:R-:W1:Y:S01]  /*25fc0*/  LDC R20, c[0x0][0x648] ;  /* 0x00019200ff147b82 */ /* 0x000e620000000800 */
[-C--:B0-----:R-:W-:Y:S02]  /*25fd0*/  SHF.R.U64 R15, R13, R7.reuse, R2 ;  /* 0x000000070d0f7219 */ /* 0x081fe40000001202 */
[----:B------:R-:W-:-:S02]  /*25fe0*/  SHF.L.U32 R8, R8, R7, RZ ;  /* 0x0000000708087219 */ /* 0x000fc400000006ff */
[-C--:B------:R-:W-:Y:S01]  /*25ff0*/  SHF.R.U32.HI R3, RZ, R7.reuse, R2 ;  /* 0x00000007ff037219 */ /* 0x080fe20000011602 */
[----:B------:R-:W-:Y:S01]  /*26000*/  IMAD.MOV.U32 R2, RZ, RZ, R15 ;  /* 0x000000ffff027224 */ /* 0x000fe200078e000f */
[----:B------:R-:W-:Y:S01]  /*26010*/  SHF.L.U32 R18, R4, R7, RZ ;  /* 0x0000000704127219 */ /* 0x000fe200000006ff */
[----:B------:R-:W0:Y:S01]  /*26020*/  LDC R24, c[0x0][0x638] ;  /* 0x00018e00ff187b82 */ /* 0x000e220000000800 */
[----:B------:R-:W-:-:S07]  /*26030*/  LOP3.LUT R26, RZ, R8, RZ, 0x33, !PT ;  /* 0x00000008ff1a7212 */ /* 0x000fce00078e33ff */
[----:B------:R-:W0:Y:S01]  /*26040*/  LDC R25, c[0x0][0x610] ;  /* 0x00018400ff197b82 */ /* 0x000e220000000800 */
[----:B---34-:R-:W-:Y:S05]  /*26050*/  @!P0 BRA `(.L_x_51) ;  /* 0x0000000000288947 */ /* 0x018fea0003800000 */
        /* <DEDUP_REMOVED lines=10> */
.L_x_51:
[----:B------:R-:W3:Y:S01]  /*26100*/  LDC R4, c[0x0][0x65c] ;  /* 0x00019700ff047b82 */ /* 0x000ee20000000800 */
[----:B-1----:R-:W-:Y:S01]  /*26110*/  SHF.R.U64 R3, R2, R20, R3 ;  /* 0x0000001402037219 */ /* 0x002fe20000001203 */
[----:B--2---:R-:W-:Y:S01]  /*26120*/  VIADD R5, R16, 0xffffffff ;  /* 0xffffffff10057836 */ /* 0x004fe20000000000 */
[----:B------:R-:W-:Y:S01]  /*26130*/  LOP3.LUT R2, R13, R26, RZ, 0xc0, !PT ;  /* 0x0000001a0d027212 */ /* 0x000fe200078ec0ff */
[----:B------:R-:W-:Y:S02]  /*26140*/  IMAD.MOV R14, RZ, RZ, -R14 ;  /* 0x000000ffff0e7224 */ /* 0x000fe400078e0a0e */
[----:B------:R-:W-:Y:S01]  /*26150*/  IMAD.MOV.U32 R7, RZ, RZ, 0x1 ;  /* 0x00000001ff077424 */ /* 0x000fe200078e00ff */
[----:B------:R-:W-:Y:S01]  /*26160*/  LOP3.LUT R10, R10, R5, RZ, 0xc0, !PT ;  /* 0x000000050a0a7212 */ /* 0x000fe200078ec0ff */
[----:B------:R-:W-:Y:S01]  /*26170*/  IMAD R2, R18, R3, R2 ;  /* 0x0000000312027224 */ /* 0x000fe200078e0202 */
[----:B---3--:R-:W-:Y:S01]  /*26180*/  ISETP.NE.AND P0, PT, R4, 0x1, PT ;  /* 0x000000010400780c */ /* 0x008fe20003f05270 */
[----:B------:R-:W-:-:S04]  /*26190*/  IMAD.MOV R4, RZ, RZ, -R3 ;  /* 0x000000ffff047224 */ /* 0x000fc800078e0a03 */
[----:B0-----:R-:W-:-:S04]  /*261a0*/  IMAD R3, R4, R24, R15 ;  /* 0x0000001804037224 */ /* 0x001fc800078e020f */
[----:B------:R-:W-:Y:S02]  /*261b0*/  IMAD R5, R3, R16, R10 ;  /* 0x0000001003057224 */ /* 0x000fe400078e020a */
[----:B------:R-:W-:Y:S02]  /*261c0*/  IMAD.MOV.U32 R10, RZ, RZ, R12 ;  /* 0x000000ffff0a7224 */ /* 0x000fe400078e000c */
[----:B------:R-:W-:-:S04]  /*261d0*/  @P0 IMAD R21, R17, R14, R6 ;  /* 0x0000000e11150224 */ /* 0x000fc800078e0206 */
[----:B------:R-:W-:-:S05]  /*261e0*/  IMAD R2, R2, R25, R21 ;  /* 0x0000001902027224 */ /* 0x000fca00078e0215 */
[----:B------:R-:W-:Y:S02]  /*261f0*/  SEL R3, R5, R2, !P0 ;  /* 0x0000000205037207 */ /* 0x000fe40004000000 */
[----:B------:R-:W-:-:S07]  /*26200*/  SEL R2, R2, R5, !P0 ;  /* 0x0000000502027207 */ /* 0x000fce0004000000 */
.L_x_49:
[----:B------:R-:W-:-:S08]  /*26210*/  NOP ;  /* 0x0000000000007918 */ /* 0x000fd00000000000 */
[----:B------:R-:W0:-:S00]  /*26220*/  USETMAXREG.DEALLOC.CTAPOOL 0x18 ;  /* 0x00000018000079c8 */ /* 0x000e0000080e0500 */
[----:B0-----:R-:W-:-:S13]  /*26230*/  ISETP.NE.AND P0, PT, R0, RZ, PT ;  /* 0x000000ff0000720c */ /* 0x001fda0003f05270 */
[----:B------:R-:W-:Y:S05]  /*26240*/  @P0 EXIT ;  /* 0x000000000000094d */ /* 0x000fea0003800000 */
[----:B------:R-:W-:Y:S01]  /*26250*/  LOP3.LUT P0, RZ, R7, 0xff, RZ, 0xc0, !PT ;  /* 0x000000ff07ff7812 */ /* 0x000fe2000780c0ff */
[----:B------:R-:W-:Y:S02]  /*26260*/  IMAD.MOV.U32 R0, RZ, RZ, 0x1 ;  /* 0x00000001ff007424 */ /* 0x000fe400078e00ff */
[----:B------:R-:W-:-:S10]  /*26270*/  IMAD.MOV.U32 R6, RZ, RZ, RZ ;  /* 0x000000ffff067224 */ /* 0x000fd400078e00ff */
[----:B------:R-:W-:Y:S05]  /*26280*/  @!P0 BRA `(.L_x_52) ;  /* 0x0000000c00548947 */ /* 0x000fea0003800000 */
[----:B------:R-:W0:Y:S01]  /*26290*/  LDC R0, c[0x0][0x28c] ;  /* 0x0000a300ff007b82 */ /* 0x000e220000000800 */
[----:B------:R-:W1:Y:S01]  /*262a0*/  S2R R4, SR_TID.X ;  /* 0x0000000000047919 */ /* 0x000e620000002100 */
[----:B------:R-:W-:Y:S01]  /*262b0*/  ULDC UR5, c[0x0][0x600] ;  /* 0x0001800000057ab9 */ /* 0x000fe20000000800 */
[----:B------:R-:W-:Y:S01]  /*262c0*/  ULDC UR4, c[0x0][0xc] ;  /* 0x0000030000047ab9 */ /* 0x000fe20000000800 */
[----:B------:R-:W-:Y:S01]  /*262d0*/  UIADD3 UR16, UR5, -0x1, URZ ;  /* 0xffffffff05107890 */ /* 0x000fe2000fffe03f */
[----:B------:R-:W-:Y:S01]  /*262e0*/  BSSY B0, `(.L_x_52) ;  /* 0x00000cf000007945 */ /* 0x000fe20003800000 */
[----:B------:R-:W-:Y:S01]  /*262f0*/  ULDC UR6, c[0x0][0x658] ;  /* 0x0001960000067ab9 */ /* 0x000fe20000000800 */
[----:B------:R-:W-:Y:S01]  /*26300*/  ULDC UR5, c[0x0][0x10] ;  /* 0x0000040000057ab9 */ /* 0x000fe20000000800 */
[----:B------:R-:W-:Y:S01]  /*26310*/  UMOV UR7, 0xffffffff ;  /* 0xffffffff00077882 */ /* 0x000fe20000000000 */
[----:B------:R-:W-:Y:S01]  /*26320*/  UMOV UR8, 0x1 ;  /* 0x0000000100087882 */ /* 0x000fe20000000000 */
[----:B------:R-:W-:Y:S01]  /*26330*/  UIMAD.WIDE.U32 UR4, UR4, UR5, URZ ;  /* 0x00000005040472a5 */ /* 0x000fe2000f8e003f */
[----:B------:R-:W-:Y:S01]  /*26340*/  IMAD.MOV.U32 R11, RZ, RZ, 0x1 ;  /* 0x00000001ff0b7424 */ /* 0x000fe200078e00ff */
[----:B------:R-:W-:Y:S01]  /*26350*/  USHF.L.U32 UR7, UR7, UR6, URZ ;  /* 0x0000000607077299 */ /* 0x000fe2000800063f */
[----:B------:R-:W-:Y:S01]  /*26360*/  LOP3.LUT R8, R19, 0x2, RZ, 0xfc, !PT ;  /* 0x0000000213087812 */ /* 0x000fe200078efcff */
[----:B------:R-:W-:Y:S01]  /*26370*/  USHF.L.U32 UR18, UR8, UR6, URZ ;  /* 0x0000000608127299 */ /* 0x000fe2000800063f */
[----:B------:R-:W-:Y:S01]  /*26380*/  IMAD.MOV.U32 R6, RZ, RZ, RZ ;  /* 0x000000ffff067224 */ /* 0x000fe200078e00ff */
[----:B------:R-:W-:Y:S01]  /*26390*/  ULOP3.LUT UR17, URZ, UR7, URZ, 0x33, !UPT ;  /* 0x000000073f117292 */ /* 0x000fe2000f8e333f */
[----:B------:R-:W-:Y:S01]  /*263a0*/  ULDC UR6, c[0x0][0x14] ;  /* 0x0000050000067ab9 */ /* 0x000fe20000000800 */
[----:B------:R-:W-:Y:S01]  /*263b0*/  ULDC.64 UR22, c[0x0][0x198] ;  /* 0x0000660000167ab9 */ /* 0x000fe20000000a00 */
[----:B------:R-:W-:-:S02]  /*263c0*/  UIMAD.WIDE.U32 UR20, UR4, UR6, URZ ;  /* 0x00000006041472a5 */ /* 0x000fc4000f8e003f */
[----:B------:R-:W-:Y:S01]  /*263d0*/  UIMAD UR13, UR5, UR6, URZ ;  /* 0x00000006050d72a4 */ /* 0x000fe2000f8e023f */
[----:B0-----:R-:W-:-:S03]  /*263e0*/  VIADD R0, R0, 0x7f ;  /* 0x0000007f00007836 */ /* 0x001fc60000000000 */
[----:B------:R-:W-:Y:S02]  /*263f0*/  UIADD3 UR13, UR21, UR13, URZ ;  /* 0x0000000d150d7290 */ /* 0x000fe4000fffe03f */
[----:B------:R-:W-:-:S04]  /*26400*/  SHF.R.S32.HI R5, RZ, 0x1f, R0 ;  /* 0x0000001fff057819 */ /* 0x000fc80000011400 */
[----:B------:R-:W-:Y:S01]  /*26410*/  LEA.HI R5, R5, R0, RZ, 0x7 ;  /* 0x0000000005057211 */ /* 0x000fe200078f38ff */
[----:B------:R-:W-:Y:S01]  /*26420*/  IMAD.MOV.U32 R0, RZ, RZ, 0x1 ;  /* 0x00000001ff007424 */ /* 0x000fe200078e00ff */
[C---:B-1----:R-:W-:Y:S02]  /*26430*/  LOP3.LUT P2, RZ, R4.reuse, 0x7f, RZ, 0xc0, !PT ;  /* 0x0000007f04ff7812 */ /* 0x042fe4000784c0ff */
[----:B------:R-:W-:Y:S02]  /*26440*/  SHF.R.S32.HI R7, RZ, 0x7, R5 ;  /* 0x00000007ff077819 */ /* 0x000fe40000011405 */
[----:B------:R-:W-:-:S03]  /*26450*/  LOP3.LUT P0, RZ, R4, 0x1f, RZ, 0xc0, !PT ;  /* 0x0000001f04ff7812 */ /* 0x000fc6000780c0ff */
[----:B------:R-:W-:Y:S01]  /*26460*/  VIADD R16, R7, 0x1 ;  /* 0x0000000107107836 */ /* 0x000fe20000000000 */
[----:B------:R-:W-:-:S13]  /*26470*/  PLOP3.LUT P0, PT, P0, P2, PT, 0x8a, 0x0 ;  /* 0x000000000000781c */ /* 0x000fda0000705172 */
.L_x_64:
[----:B------:R-:W-:-:S03]  /*26480*/  UMOV UR4, 0xffffffff ;  /* 0xffffffff00047882 */ /* 0x000fc60000000000 */
[----:B------:R-:W-:Y:S05]  /*26490*/  BRA.DIV UR4, `(.L_x_53) ;  /* 0x0000000e04707947 */ /* 0x000fea000b800000 */
[----:B------:R-:W-:-:S13]  /*264a0*/  ELECT P6, URZ, PT ;  /* 0x00000000003f782f */ /* 0x000fda00038c0000 */
.L_x_73:
[----:B------:R-:W0:Y:S01]  /*264b0*/  LDC R4, c[0x0][0x28c] ;  /* 0x0000a300ff047b82 */ /* 0x000e220000000800 */
[----:B------:R-:W-:Y:S01]  /*264c0*/  BSSY B1, `(.L_x_54) ;  /* 0x0000037000017945 */ /* 0x000fe20003800000 */
[----:B0-----:R-:W-:-:S13]  /*264d0*/  ISETP.LT.OR P6, PT, R4, 0x1, !P6 ;  /* 0x000000010400780c */ /* 0x001fda00077c1670 */
[----:B------:R-:W-:Y:S05]  /*264e0*/  @P6 BRA `(.L_x_55) ;  /* 0x0000000000d06947 */ /* 0x000fea0003800000 */
[----:B------:R-:W-:Y:S02]  /*264f0*/  IMAD.SHL.U32 R3, R3, 0x100, RZ ;  /* 0x0000010003037824 */ /* 0x000fe400078e00ff */
[----:B------:R-:W-:Y:S02]  /*26500*/  IMAD R2, R2, 0x180, RZ ;  /* 0x0000018002027824 */ /* 0x000fe400078e02ff */
[----:B------:R-:W-:Y:S02]  /*26510*/  IMAD.MOV.U32 R14, RZ, RZ, RZ ;  /* 0x000000ffff0e7224 */ /* 0x000fe400078e00ff */
[----:B------:R-:W-:Y:S02]  /*26520*/  IMAD.MOV.U32 R4, RZ, RZ, R16 ;  /* 0x000000ffff047224 */ /* 0x000fe400078e0010 */
[----:B------:R-:W-:Y:S02]  /*26530*/  IMAD.MOV.U32 R5, RZ, RZ, R0 ;  /* 0x000000ffff057224 */ /* 0x000fe400078e0000 */
[----:B------:R-:W-:-:S07]  /*26540*/  IMAD.MOV.U32 R9, RZ, RZ, R6 ;  /* 0x000000ffff097224 */ /* 0x000fce00078e0006 */
.L_x_59:
[----:B------:R-:W0:Y:S01]  /*26550*/  S2R R13, SR_CgaCtaId ;  /* 0x00000000000d7919 */ /* 0x000e220000008800 */
[----:B------:R-:W-:Y:S02]  /*26560*/  MOV R12, 0x400 ;  /* 0x00000400000c7802 */ /* 0x000fe40000000f00 */
[----:B------:R-:W-:Y:S02]  /*26570*/  SHF.L.U32 R18, R5, 0x1f, RZ ;  /* 0x0000001f05127819 */ /* 0x000fe400000006ff */
[----:B0-----:R-:W-:-:S05]  /*26580*/  LEA R12, R13, R12, 0x18 ;  /* 0x0000000c0d0c7211 */ /* 0x001fca00078ec0ff */
[----:B------:R-:W-:-:S04]  /*26590*/  IMAD R13, R9, 0x8, R12 ;  /* 0x00000008090d7824 */ /* 0x000fc800078e020c */
[----:B------:R-:W0:Y:S02]  /*265a0*/  SYNCS.PHASECHK.TRANS64.TRYWAIT P1, [R13+URZ+0x10], R18 ;  /* 0x000010120d0075a7 */ /* 0x000e24000802017f */
[----:B0-----:R-:W-:Y:S05]  /*265b0*/  @!P1 BRA `(.L_x_56) ;  /* 0x0000000c00489947 */ /* 0x001fea0003800000 */
.L_x_74:
[----:B0-----:R-:W0:Y:S01]  /*265c0*/  @!P2 LDC R18, c[0x0][0x500] ;  /* 0x00014000ff12ab82 */ /* 0x001e220000000800 */
[----:B------:R-:W-:-:S04]  /*265d0*/  PRMT R15, R8, 0x9910, RZ ;  /* 0x00009910080f7816 */ /* 0x000fc800000000ff */
[----:B------:R-:W-:Y:S01]  /*265e0*/  ISETP.NE.AND P1, PT, R15, 0x2, PT ;  /* 0x000000020f00780c */ /* 0x000fe20003f25270 */
[----:B0-----:R0:W-:-:S12]  /*265f0*/  @!P2 SYNCS.ARRIVE.TRANS64 RZ, [R13+URZ], R18 ;  /* 0x000000120dffa9a7 */ /* 0x0011d8000800003f */
[----:B------:R-:W-:Y:S05]  /*26600*/  @P1 BRA `(.L_x_57) ;  /* 0x0000000000041947 */ /* 0x000fea0003800000 */
[----:B------:R-:W-:Y:S01]  /*26610*/  BPT.TRAP 0x1 ;  /* 0x000000040000795c */ /* 0x000fe20000300000 */
.L_x_57:
[----:B------:R-:W-:Y:S05]  /*26620*/  @P0 BRA `(.L_x_58) ;  /* 0x0000000000040947 */ /* 0x000fea0003800000 */
[----:B------:R-:W-:Y:S01]  /*26630*/  BPT.TRAP 0x1 ;  /* 0x000000040000795c */ /* 0x000fe20000300000 */
.L_x_58:
[----:B------:R-:W-:Y:S01]  /*26640*/  R2UR UR9, R13 ;  /* 0x000000000d0972ca */ /* 0x000fe200000e0000 */
[C-C-:B0-----:R-:W-:Y:S01]  /*26650*/  IMAD R13, R9.reuse, 0xc000, R12.reuse ;  /* 0x0000c000090d7824 */ /* 0x141fe200078e020c */
[----:B------:R-:W-:Y:S01]  /*26660*/  UIADD3 UR4, UP0, UR22, 0xf0, URZ ;  /* 0x000000f016047890 */ /* 0x000fe2000ff1e03f */
[----:B------:R-:W-:Y:S01]  /*26670*/  IMAD R12, R9, 0x8000, R12 ;  /* 0x00008000090c7824 */ /* 0x000fe200078e020c */
[----:B------:R-:W-:Y:S01]  /*26680*/  R2UR UR11, R2 ;  /* 0x00000000020b72ca */ /* 0x000fe200000e0000 */
[----:B------:R-:W-:Y:S01]  /*26690*/  VIADD R4, R4, 0xffffffff ;  /* 0xffffffff04047836 */ /* 0x000fe20000000000 */
[----:B------:R-:W-:Y:S01]  /*266a0*/  R2UR UR5, R13 ;  /* 0x000000000d0572ca */ /* 0x000fe200000e0000 */
[----:B------:R-:W-:Y:S01]  /*266b0*/  UIADD3 UR24, UP1, UR22, 0x1f0, URZ ;  /* 0x000001f016187890 */ /* 0x000fe2000ff3e03f */
[----:B------:R-:W-:Y:S01]  /*266c0*/  R2UR UR8, R12 ;  /* 0x000000000c0872ca */ /* 0x000fe200000e0000 */
[----:B------:R-:W-:Y:S01]  /*266d0*/  VIADD R9, R9, 0x1 ;  /* 0x0000000109097836 */ /* 0x000fe20000000000 */
[----:B------:R-:W-:Y:S01]  /*266e0*/  R2UR UR10, R14 ;  /* 0x000000000e0a72ca */ /* 0x000fe200000e0000 */
[----:B------:R-:W-:Y:S01]  /*266f0*/  UIADD3.X UR25, URZ, UR23, URZ, UP1, !UPT ;  /* 0x000000173f197290 */ /* 0x000fe20008ffe43f */
[----:B------:R-:W-:Y:S01]  /*26700*/  R2UR UR12, R10 ;  /* 0x000000000a0c72ca */ /* 0x000fe200000e0000 */
[----:B------:R-:W-:Y:S01]  /*26710*/  UMOV UR6, 0x0 ;  /* 0x0000000000067882 */ /* 0x000fe20000000000 */
[----:B------:R-:W-:Y:S01]  /*26720*/  R2UR UR19, R3 ;  /* 0x00000000031372ca */ /* 0x000fe200000e0000 */
[----:B------:R-:W-:Y:S01]  /*26730*/  UMOV UR7, 0x10000000 ;  /* 0x1000000000077882 */ /* 0x000fe20000000000 */
[----:B------:R-:W-:Y:S01]  /*26740*/  ISETP.GT.AND P3, PT, R4, 0x1, PT ;  /* 0x000000010400780c */ /* 0x000fe20003f64270 */
[----:B------:R-:W-:Y:S01]  /*26750*/  VIADD R14, R14, 0x80 ;  /* 0x000000800e0e7836 */ /* 0x000fe20000000000 */
[----:B------:R-:W-:Y:S01]  /*26760*/  ISETP.NE.AND P1, PT, R9, 0x2, PT ;  /* 0x000000020900780c */ /* 0x000fe20003f25270 */
[----:B------:R-:W-:-:S02]  /*26770*/  UIADD3 UR14, UR5, 0x100, URZ ;  /* 0x00000100050e7890 */ /* 0x000fc4000fffe03f */
[----:B------:R-:W-:Y:S01]  /*26780*/  UIADD3.X UR5, URZ, UR23, URZ, UP0, !UPT ;  /* 0x000000173f057290 */ /* 0x000fe200087fe43f */
[----:B------:R-:W-:Y:S01]  /*26790*/  SEL R12, RZ, 0x1, P1 ;  /* 0x00000001ff0c7807 */ /* 0x000fe20000800000 */
[----:B------:R-:W-:Y:S01]  /*267a0*/  UIADD3 UR15, UR8, 0x18100, URZ ;  /* 0x00018100080f7890 */ /* 0x000fe2000fffe03f */
[----:B------:R-:W-:Y:S02]  /*267b0*/  SEL R9, R9, RZ, P1 ;  /* 0x000000ff09097207 */ /* 0x000fe40000800000 */
[----:B------:R-:W-:Y:S01]  /*267c0*/  UMOV UR8, UR14 ;  /* 0x0000000e00087c82 */ /* 0x000fe20008000000 */
[----:B------:R-:W-:-:S03]  /*267d0*/  LOP3.LUT R5, R5, R12, RZ, 0x3c, !PT ;  /* 0x0000000c05057212 */ /* 0x000fc600078e3cff */
[----:B------:R0:W-:Y:S02]  /*267e0*/  UTMALDG.3D [UR8], [UR4], desc[UR6] ;  /* 0x00000608040075b4 */ /* 0x0001e40008011000 */
[----:B0-----:R-:W-:Y:S01]  /*267f0*/  UMOV UR8, UR15 ;  /* 0x0000000f00087c82 */ /* 0x001fe20008000000 */
[----:B------:R-:W-:Y:S02]  /*26800*/  UMOV UR11, UR19 ;  /* 0x00000013000b7c82 */ /* 0x000fe40008000000 */
[----:B------:R0:W-:Y:S02]  /*26810*/  UTMALDG.3D [UR8], [UR24], desc[UR6] ;  /* 0x00000608180075b4 */ /* 0x0001e40008011000 */
[----:B0-----:R-:W-:Y:S05]  /*26820*/  @P3 BRA `(.L_x_59) ;  /* 0xfffffffc00483947 */ /* 0x001fea000383ffff */
.L_x_55:
[----:B------:R-:W-:Y:S05]  /*26830*/  BSYNC B1 ;  /* 0x0000000000017941 */ /* 0x000fea0003800000 */
.L_x_54:
[----:B------:R-:W2:Y:S01]  /*26840*/  LDL.LU R15, [R1+0x400] ;  /* 0x00040000010f7983 */ /* 0x000ea20000300800 */
[----:B------:R-:W-:Y:S01]  /*26850*/  LOP3.LUT P4, RZ, R11, 0xff, RZ, 0xc0, !PT ;  /* 0x000000ff0bff7812 */ /* 0x000fe2000788c0ff */
[----:B------:R-:W-:Y:S01]  /*26860*/  IMAD.IADD R6, R7, 0x1, R6 ;  /* 0x0000000107067824 */ /* 0x000fe200078e0206 */
[----:B------:R-:W-:Y:S01]  /*26870*/  ULDC.64 UR4, c[0x0][0x650] ;  /* 0x0001940000047ab9 */ /* 0x000fe20000000a00 */
[----:B------:R-:W3:Y:S01]  /*26880*/  LDL.LU R12, [R1+0x404] ;  /* 0x00040400010c7983 */ /* 0x000ee20000300800 */
[----:B------:R-:W-:Y:S01]  /*26890*/  BSSY B1, `(.L_x_60) ;  /* 0x0000071000017945 */ /* 0x000fe20003800000 */
[----:B------:R-:W-:Y:S01]  /*268a0*/  IMAD.MOV.U32 R10, RZ, RZ, -0x1 ;  /* 0xffffffffff0a7424 */ /* 0x000fe200078e00ff */
[----:B------:R-:W-:Y:S02]  /*268b0*/  SHF.R.U32.HI R2, RZ, 0x1, R6 ;  /* 0x00000001ff027819 */ /* 0x000fe40000011606 */
[----:B------:R-:W-:Y:S02]  /*268c0*/  ISETP.GT.U32.AND P1, PT, R6, 0x1, PT ;  /* 0x000000010600780c */ /* 0x000fe40003f24070 */
[----:B------:R-:W-:-:S02]  /*268d0*/  LOP3.LUT R2, R2, 0x1, RZ, 0xc0, !PT ;  /* 0x0000000102027812 */ /* 0x000fc400078ec0ff */
[C---:B------:R-:W-:Y:S01]  /*268e0*/  ISETP.LT.U32.AND P1, PT, R7.reuse, 0x2, P1 ;  /* 0x000000020700780c */ /* 0x040fe20000f21070 */
[----:B------:R-:W0:Y:S01]  /*268f0*/  @P4 S2R R3, SR_CgaCtaId ;  /* 0x0000000000034919 */ /* 0x000e220000008800 */
[----:B------:R-:W-:Y:S02]  /*26900*/  ISETP.NE.U32.AND P3, PT, R2, 0x1, PT ;  /* 0x000000010200780c */ /* 0x000fe40003f65070 */
[----:B------:R-:W-:Y:S02]  /*26910*/  @P4 MOV R2, 0x400 ;  /* 0x0000040000024802 */ /* 0x000fe40000000f00 */
[----:B------:R-:W-:Y:S02]  /*26920*/  ISETP.GT.U32.AND P3, PT, R7, 0x1, !P3 ;  /* 0x000000010700780c */ /* 0x000fe40005f64070 */
[----:B------:R-:W-:Y:S02]  /*26930*/  LOP3.LUT R6, R6, 0x1, RZ, 0xc0, !PT ;  /* 0x0000000106067812 */ /* 0x000fe400078ec0ff */
[----:B------:R-:W-:-:S02]  /*26940*/  PRMT R4, RZ, 0x7610, R4 ;  /* 0x00007610ff047816 */ /* 0x000fc40000000004 */
[----:B------:R-:W-:Y:S02]  /*26950*/  PRMT R11, RZ, 0x7610, R11 ;  /* 0x00007610ff0b7816 */ /* 0x000fe4000000000b */
[----:B0-----:R-:W-:Y:S02]  /*26960*/  @P4 LEA R2, R3, R2, 0x18 ;  /* 0x0000000203024211 */ /* 0x001fe400078ec0ff */
[----:B------:R-:W-:Y:S02]  /*26970*/  SEL R3, RZ, 0x1, !P1 ;  /* 0x00000001ff037807 */ /* 0x000fe40004800000 */
[----:B------:R0:W-:Y:S02]  /*26980*/  @P4 SYNCS.ARRIVE.TRANS64.A1T0 RZ, [R2+URZ+0x38], RZ ;  /* 0x000038ff02ff49a7 */ /* 0x0001e4000810003f */
[----:B0-----:R-:W-:-:S04]  /*26990*/  SEL R2, RZ, 0x1, !P3 ;  /* 0x00000001ff027807 */ /* 0x001fc80005800000 */
[----:B------:R-:W-:Y:S01]  /*269a0*/  LOP3.LUT R0, R2, R0, R3, 0x96, !PT ;  /* 0x0000000002007212 */ /* 0x000fe200078e9603 */
[----:B------:R-:W-:Y:S02]  /*269b0*/  IMAD.MOV.U32 R2, RZ, RZ, -0x1 ;  /* 0xffffffffff027424 */ /* 0x000fe400078e00ff */
[----:B------:R-:W-:Y:S01]  /*269c0*/  IMAD.MOV.U32 R3, RZ, RZ, -0x1 ;  /* 0xffffffffff037424 */ /* 0x000fe200078e00ff */
[----:B---3--:R-:W-:-:S04]  /*269d0*/  IADD3 R12, P1, R12, UR20, RZ ;  /* 0x000000140c0c7c10 */ /* 0x008fc8000ff3e0ff */
[----:B--2---:R-:W-:Y:S01]  /*269e0*/  IADD3.X R15, R15, UR13, RZ, P1, !PT ;  /* 0x0000000d0f0f7c10 */ /* 0x004fe20008ffe4ff */
[----:B------:R0:W-:Y:S01]  /*269f0*/  STL [R1+0x404], R12 ;  /* 0x0004040c01007387 */ /* 0x0001e20000100800 */
[----:B------:R-:W-:-:S03]  /*26a00*/  ISETP.GE.U32.AND P1, PT, R12, UR4, PT ;  /* 0x000000040c007c0c */ /* 0x000fc6000bf26070 */
[----:B------:R0:W-:Y:S01]  /*26a10*/  STL [R1+0x400], R15 ;  /* 0x0004000f01007387 */ /* 0x0001e20000100800 */
[----:B------:R-:W-:-:S13]  /*26a20*/  ISETP.GE.U32.AND.EX P1, PT, R15, UR5, PT, P1 ;  /* 0x000000050f007c0c */ /* 0x000fda000bf26110 */
[----:B0-----:R-:W-:Y:S05]  /*26a30*/  @P1 BRA `(.L_x_61) ;  /* 0x0000000400581947 */ /* 0x001fea0003800000 */
[----:B------:R-:W0:Y:S01]  /*26a40*/  S2R R9, SR_CTAID.X ;  /* 0x0000000000097919 */ /* 0x000e220000002500 */
[----:B------:R-:W1:Y:S01]  /*26a50*/  LDC R17, c[0x0][0x65c] ;  /* 0x00019700ff117b82 */ /* 0x000e620000000800 */
[----:B------:R-:W-:Y:S01]  /*26a60*/  ULDC UR4, c[0x0][0x150] ;  /* 0x0000540000047ab9 */ /* 0x000fe20000000800 */
[----:B------:R-:W-:Y:S01]  /*26a70*/  ULDC UR7, c[0x0][0x630] ;  /* 0x00018c0000077ab9 */ /* 0x000fe20000000800 */
[----:B------:R-:W2:Y:S05]  /*26a80*/  S2R R2, SR_CTAID.Y ;  /* 0x0000000000027919 */ /* 0x000eaa0000002600 */
[----:B------:R-:W3:Y:S08]  /*26a90*/  LDC R4, c[0x0][0x144] ;  /* 0x00005100ff047b82 */ /* 0x000ef00000000800 */
[----:B------:R-:W4:Y:S01]  /*26aa0*/  LDC R13, c[0x0][0x148] ;  /* 0x00005200ff0d7b82 */ /* 0x000f220000000800 */
[----:B-1----:R-:W-:-:S02]  /*26ab0*/  ISETP.NE.AND P5, PT, R17, 0x1, PT ;  /* 0x000000011100780c */ /* 0x002fc40003fa5270 */
[----:B0-----:R-:W-:Y:S02]  /*26ac0*/  I2FP.F32.U32 R3, R9 ;  /* 0x0000000900037245 */ /* 0x001fe40000201000 */
[----:B--2---:R-:W-:-:S03]  /*26ad0*/  I2FP.F32.U32 R5, R2 ;  /* 0x0000000200057245 */ /* 0x004fc60000201000 */
[----:B------:R-:W-:Y:S01]  /*26ae0*/  FMUL R3, R3, UR4 ;  /* 0x0000000403037c20 */ /* 0x000fe20008400000 */
[----:B------:R-:W-:Y:S02]  /*26af0*/  ULDC UR4, c[0x0][0x154] ;  /* 0x0000550000047ab9 */ /* 0x000fe40000000800 */
[----:B------:R-:W-:Y:S01]  /*26b00*/  FMUL R10, R5, UR4 ;  /* 0x00000004050a7c20 */ /* 0x000fe20008400000 */
[----:B------:R-:W-:Y:S02]  /*26b10*/  ULDC.64 UR4, c[0x0][0x628] ;  /* 0x00018a0000047ab9 */ /* 0x000fe40000000a00 */
[----:B------:R-:W0:Y:S01]  /*26b20*/  F2I.U32.TRUNC.NTZ R3, R3 ;  /* 0x0000000300037305 */ /* 0x000e22000020f000 */
[----:B------:R-:W-:-:S04]  /*26b30*/  ISETP.NE.U32.AND P1, PT, RZ, UR4, PT ;  /* 0x00000004ff007c0c */ /* 0x000fc8000bf25070 */
[----:B------:R-:W-:-:S03]  /*26b40*/  ISETP.NE.AND.EX P1, PT, RZ, UR5, PT, P1 ;  /* 0x00000005ff007c0c */ /* 0x000fc6000bf25310 */
[----:B------:R-:W1:Y:S01]  /*26b50*/  F2I.U32.TRUNC.NTZ R10, R10 ;  /* 0x0000000a000a7305 */ /* 0x000e62000020f000 */
[----:B0-----:R-:W-:Y:S02]  /*26b60*/  IMAD.MOV R5, RZ, RZ, -R3 ;  /* 0x000000ffff057224 */ /* 0x001fe400078e0a03 */
[----:B------:R-:W-:Y:S02]  /*26b70*/  IMAD.MOV.U32 R3, RZ, RZ, R15 ;  /* 0x000000ffff037224 */ /* 0x000fe400078e000f */
[----:B---3--:R-:W-:Y:S02]  /*26b80*/  IMAD R9, R4, R5, R9 ;  /* 0x0000000504097224 */ /* 0x008fe400078e0209 */
[----:B-1----:R-:W-:-:S04]  /*26b90*/  IMAD.MOV R4, RZ, RZ, -R10 ;  /* 0x000000ffff047224 */ /* 0x002fc800078e0a0a */
[----:B----4-:R-:W-:Y:S02]  /*26ba0*/  @P5 IMAD R9, R13, R4, R2 ;  /* 0x000000040d095224 */ /* 0x010fe400078e0202 */
[----:B------:R-:W-:Y:S01]  /*26bb0*/  IMAD.MOV.U32 R2, RZ, RZ, R12 ;  /* 0x000000ffff027224 */ /* 0x000fe200078e000c */
[----:B------:R-:W-:Y:S06]  /*26bc0*/  @!P1 BRA `(.L_x_62) ;  /* 0x0000000000289947 */ /* 0x000fec0003800000 */
[----:B------:R-:W-:Y:S02]  /*26bd0*/  ULDC UR6, c[0x0][0x634] ;  /* 0x00018d0000067ab9 */ /* 0x000fe40000000800 */
[----:B------:R-:W-:-:S05]  /*26be0*/  IADD3 R3, P1, R12, UR6, RZ ;  /* 0x000000060c037c10 */ /* 0x000fca000ff3e0ff */
[----:B------:R-:W-:-:S04]  /*26bf0*/  IMAD.X R13, RZ, RZ, R15, P1 ;  /* 0x000000ffff0d7224 */ /* 0x000fc800008e060f */
[----:B------:R-:W-:-:S04]  /*26c00*/  IMAD.WIDE.U32 R4, R13, UR4, RZ ;  /* 0x000000040d047c25 */ /* 0x000fc8000f8e00ff */
[----:B------:R-:W-:-:S04]  /*26c10*/  IMAD.WIDE.U32 R4, P1, R3, UR5, R4 ;  /* 0x0000000503047c25 */ /* 0x000fc8000f820004 */
[----:B------:R-:W-:-:S04]  /*26c20*/  IMAD.WIDE.U32 R2, R3, UR4, RZ ;  /* 0x0000000403027c25 */ /* 0x000fc8000f8e00ff */
[----:B------:R-:W-:Y:S01]  /*26c30*/  IMAD.MOV.U32 R2, RZ, RZ, R5 ;  /* 0x000000ffff027224 */ /* 0x000fe200078e0005 */
[----:B------:R-:W-:Y:S01]  /*26c40*/  IADD3 RZ, P3, R3, R4, RZ ;  /* 0x0000000403ff7210 */ /* 0x000fe20007f7e0ff */
[----:B------:R-:W-:-:S04]  /*26c50*/  IMAD.X R3, RZ, RZ, RZ, P1 ;  /* 0x000000ffff037224 */ /* 0x000fc800008e06ff */
[----:B------:R-:W-:-:S08]  /*26c60*/  IMAD.WIDE.U32.X R2, R13, UR5, R2, P3 ;  /* 0x000000050d027c25 */ /* 0x000fd000098e0402 */
.L_x_62:
[--C-:B------:R-:W-:Y:S01]  /*26c70*/  SHF.R.U64 R10, R2, UR7, R3.reuse ;  /* 0x00000007020a7c19 */ /* 0x100fe20008001203 */
[----:B------:R-:W-:Y:S01]  /*26c80*/  ULDC.64 UR4, c[0x0][0x620] ;  /* 0x0001880000047ab9 */ /* 0x000fe20000000a00 */
[----:B------:R-:W-:Y:S01]  /*26c90*/  SHF.R.U32.HI R2, RZ, UR7, R3 ;  /* 0x00000007ff027c19 */ /* 0x000fe20008011603 */
[----:B------:R-:W-:Y:S01]  /*26ca0*/  IMAD.MOV.U32 R3, RZ, RZ, R15 ;  /* 0x000000ffff037224 */ /* 0x000fe200078e000f */
[----:B------:R-:W-:Y:S01]  /*26cb0*/  IADD3 R13, P1, RZ, -R10, RZ ;  /* 0x8000000aff0d7210 */ /* 0x000fe20007f3e0ff */
[----:B------:R-:W-:-:S04]  /*26cc0*/  ULDC.64 UR6, c[0x0][0x640] ;  /* 0x0001900000067ab9 */ /* 0x000fc80000000a00 */
[----:B------:R-:W-:Y:S01]  /*26cd0*/  IMAD.X R2, RZ, RZ, ~R2, P1 ;  /* 0x000000ffff027224 */ /* 0x000fe200008e0e02 */
[----:B------:R-:W-:-:S03]  /*26ce0*/  ISETP.NE.U32.AND P1, PT, RZ, UR6, PT ;  /* 0x00000006ff007c0c */ /* 0x000fc6000bf25070 */
[----:B------:R-:W-:Y:S01]  /*26cf0*/  IMAD R2, R2, UR4, RZ ;  /* 0x0000000402027c24 */ /* 0x000fe2000f8e02ff */
[----:B------:R-:W-:-:S03]  /*26d00*/  ISETP.NE.AND.EX P1, PT, RZ, UR7, PT, P1 ;  /* 0x00000007ff007c0c */ /* 0x000fc6000bf25310 */
[----:B------:R-:W-:Y:S02]  /*26d10*/  IMAD R5, R13, UR5, R2 ;  /* 0x000000050d057c24 */ /* 0x000fe4000f8e0202 */
[----:B------:R-:W-:-:S04]  /*26d20*/  IMAD.MOV.U32 R2, RZ, RZ, R12 ;  /* 0x000000ffff027224 */ /* 0x000fc800078e000c */
[----:B------:R-:W-:Y:S01]  /*26d30*/  IMAD.WIDE.U32 R2, R13, UR4, R2 ;  /* 0x000000040d027c25 */ /* 0x000fe2000f8e0002 */
[----:B------:R-:W-:-:S03]  /*26d40*/  ULDC UR4, c[0x0][0x618] ;  /* 0x0001860000047ab9 */ /* 0x000fc60000000800 */
[----:B------:R-:W-:-:S05]  /*26d50*/  IMAD.IADD R3, R3, 0x1, R5 ;  /* 0x0000000103037824 */ /* 0x000fca00078e0205 */
[--C-:B------:R-:W-:Y:S02]  /*26d60*/  SHF.R.U64 R12, R2, UR4, R3.reuse ;  /* 0x00000004020c7c19 */ /* 0x100fe40008001203 */
[----:B------:R-:W-:Y:S01]  /*26d70*/  SHF.R.U32.HI R3, RZ, UR4, R3 ;  /* 0x00000004ff037c19 */ /* 0x000fe20008011603 */
[----:B------:R-:W-:-:S03]  /*26d80*/  ULDC UR4, c[0x0][0x608] ;  /* 0x0001820000047ab9 */ /* 0x000fc60000000800 */
[--C-:B------:R-:W-:Y:S02]  /*26d90*/  SHF.R.U64 R13, R12, UR4, R3.reuse ;  /* 0x000000040c0d7c19 */ /* 0x100fe40008001203 */
[----:B------:R-:W-:Y:S01]  /*26da0*/  SHF.R.U32.HI R2, RZ, UR4, R3 ;  /* 0x00000004ff027c19 */ /* 0x000fe20008011603 */
[----:B------:R-:W-:-:S03]  /*26db0*/  ULDC UR4, c[0x0][0x658] ;  /* 0x0001960000047ab9 */ /* 0x000fc60000000800 */
[--C-:B------:R-:W-:Y:S02]  /*26dc0*/  SHF.R.U64 R14, R13, UR4, R2.reuse ;  /* 0x000000040d0e7c19 */ /* 0x100fe40008001202 */
[----:B------:R-:W-:-:S03]  /*26dd0*/  SHF.R.U32.HI R15, RZ, UR4, R2 ;  /* 0x00000004ff0f7c19 */ /* 0x000fc60008011602 */
[----:B------:R-:W-:Y:S02]  /*26de0*/  IMAD.MOV.U32 R2, RZ, RZ, R14 ;  /* 0x000000ffff027224 */ /* 0x000fe400078e000e */
        /* <DEDUP_REMOVED lines=12> */
.L_x_63:
[----:B------:R-:W-:Y:S01]  /*26eb0*/  ULDC UR4, c[0x0][0x648] ;  /* 0x0001920000047ab9 */ /* 0x000fe20000000800 */
[----:B------:R-:W-:Y:S02]  /*26ec0*/  LOP3.LUT R13, R13, UR17, RZ, 0xc0, !PT ;  /* 0x000000110d0d7c12 */ /* 0x000fe4000f8ec0ff */
[----:B------:R-:W-:Y:S01]  /*26ed0*/  SHF.R.U64 R2, R2, UR4, R3 ;  /* 0x0000000402027c19 */ /* 0x000fe20008001203 */
[----:B------:R-:W-:-:S04]  /*26ee0*/  ULDC UR4, c[0x0][0x638] ;  /* 0x00018e0000047ab9 */ /* 0x000fc80000000800 */
[----:B------:R-:W-:Y:S02]  /*26ef0*/  IMAD.MOV R3, RZ, RZ, -R2 ;  /* 0x000000ffff037224 */ /* 0x000fe400078e0a02 */
[----:B------:R-:W-:Y:S02]  /*26f00*/  IMAD R4, R2, UR18, R13 ;  /* 0x0000001202047c24 */ /* 0x000fe4000f8e020d */
[----:B------:R-:W-:Y:S01]  /*26f10*/  IMAD R14, R3, UR4, R14 ;  /* 0x00000004030e7c24 */ /* 0x000fe2000f8e020e */
[----:B------:R-:W-:Y:S01]  /*26f20*/  ULDC UR4, c[0x0][0x610] ;  /* 0x0001840000047ab9 */ /* 0x000fe20000000800 */
[----:B------:R-:W-:Y:S01]  /*26f30*/  LOP3.LUT R3, R12, UR16, RZ, 0xc0, !PT ;  /* 0x000000100c037c12 */ /* 0x000fe2000f8ec0ff */
[----:B------:R-:W-:Y:S01]  /*26f40*/  IMAD R9, R4, UR4, R9 ;  /* 0x0000000404097c24 */ /* 0x000fe2000f8e0209 */
[----:B------:R-:W-:Y:S01]  /*26f50*/  ULDC UR4, c[0x0][0x600] ;  /* 0x0001800000047ab9 */ /* 0x000fe20000000800 */
[----:B------:R-:W-:Y:S02]  /*26f60*/  IMAD.MOV.U32 R4, RZ, RZ, 0x1 ;  /* 0x00000001ff047424 */ /* 0x000fe400078e00ff */
[----:B------:R-:W-:-:S05]  /*26f70*/  IMAD R14, R14, UR4, R3 ;  /* 0x000000040e0e7c24 */ /* 0x000fca000f8e0203 */
[----:B------:R-:W-:Y:S02]  /*26f80*/  SEL R3, R14, R9, !P5 ;  /* 0x000000090e037207 */ /* 0x000fe40006800000 */
[----:B------:R-:W-:-:S07]  /*26f90*/  SEL R2, R9, R14, !P5 ;  /* 0x0000000e09027207 */ /* 0x000fce0006800000 */
.L_x_61:
[----:B------:R-:W-:Y:S05]  /*26fa0*/  BSYNC B1 ;  /* 0x0000000000017941 */ /* 0x000fea0003800000 */
.L_x_60:
[----:B------:R-:W-:-:S13]  /*26fb0*/  LOP3.LUT P1, RZ, R4, 0xff, RZ, 0xc0, !PT ;  /* 0x000000ff04ff7812 */ /* 0x000fda000782c0ff */
[----:B------:R-:W-:Y:S05]  /*26fc0*/  @P1 BRA `(.L_x_64) ;  /* 0xfffffff4002c1947 */ /* 0x000fea000383ffff */
[----:B------:R-:W-:Y:S05]  /*26fd0*/  BSYNC B0 ;  /* 0x0000000000007941 */ /* 0x000fea0003800000 */
.L_x_52:
[----:B------:R-:W-:-:S03]  /*26fe0*/  UMOV UR4, 0xffffffff ;  /* 0xffffffff00047882 */ /* 0x000fc60000000000 */
[----:B------:R-:W-:Y:S05]  /*26ff0*/  BRA.DIV UR4, `(.L_x_65) ;  /* 0x0000000204cc7947 */ /* 0x000fea000b800000 */
[----:B------:R-:W-:-:S13]  /*27000*/  ELECT P6, URZ, PT ;  /* 0x00000000003f782f */ /* 0x000fda00038c0000 */
.L_x_77:
[----:B------:R-:W-:Y:S04]  /*27010*/  BSSY B0, `(.L_x_66) ;  /* 0x0000019000007945 */ /* 0x000fe80003800000 */
[----:B------:R-:W-:Y:S05]  /*27020*/  @!P6 BRA `(.L_x_67) ;  /* 0x00000000005ce947 */ /* 0x000fea0003800000 */
[----:B------:R-:W-:-:S04]  /*27030*/  LOP3.LUT R19, R19, 0x2, RZ, 0xfc, !PT ;  /* 0x0000000213137812 */ /* 0x000fc800078efcff */
[----:B------:R-:W-:-:S13]  /*27040*/  ISETP.NE.AND P0, PT, R19, 0x3, PT ;  /* 0x000000031300780c */ /* 0x000fda0003f05270 */
[----:B------:R-:W-:Y:S05]  /*27050*/  @!P0 BRA `(.L_x_68) ;  /* 0x0000000000048947 */ /* 0x000fea0003800000 */
[----:B------:R-:W-:Y:S01]  /*27060*/  BPT.TRAP 0x1 ;  /* 0x000000040000795c */ /* 0x000fe20000300000 */
.L_x_68:
[----:B------:R-:W0:Y:S01]  /*27070*/  S2R R3, SR_CgaCtaId ;  /* 0x0000000000037919 */ /* 0x000e220000008800 */
[----:B------:R-:W-:-:S04]  /*27080*/  MOV R2, 0x400 ;  /* 0x0000040000027802 */ /* 0x000fc80000000f00 */
[----:B0-----:R-:W-:Y:S02]  /*27090*/  LEA R3, R3, R2, 0x18 ;  /* 0x0000000203037211 */ /* 0x001fe400078ec0ff */
[----:B------:R-:W-:-:S03]  /*270a0*/  SHF.L.U32 R2, R0, 0x1f, RZ ;  /* 0x0000001f00027819 */ /* 0x000fc600000006ff */
[----:B------:R-:W-:-:S04]  /*270b0*/  VIADD R3, R3, 0x10 ;  /* 0x0000001003037836 */ /* 0x000fc80000000000 */
[----:B------:R-:W-:-:S04]  /*270c0*/  IMAD R5, R6, 0x8, R3 ;  /* 0x0000000806057824 */ /* 0x000fc800078e0203 */
[----:B------:R-:W0:Y:S02]  /*270d0*/  SYNCS.PHASECHK.TRANS64.TRYWAIT P0, [R5+URZ], R2 ;  /* 0x00000002050075a7 */ /* 0x000e24000800017f */
[----:B0-----:R-:W-:Y:S05]  /*270e0*/  @!P0 BRA `(.L_x_69) ;  /* 0x0000000000b08947 */ /* 0x001fea0003800000 */
.L_x_78:
[----:B------:R-:W-:-:S05]  /*270f0*/  VIADD R6, R6, 0x1 ;  /* 0x0000000106067836 */ /* 0x000fca0000000000 */
[----:B------:R-:W-:-:S04]  /*27100*/  ISETP.NE.AND P0, PT, R6, 0x2, PT ;  /* 0x000000020600780c */ /* 0x000fc80003f05270 */
[----:B0-----:R-:W-:Y:S02]  /*27110*/  SEL R5, RZ, 0x1, P0 ;  /* 0x00000001ff057807 */ /* 0x001fe40000000000 */
[----:B------:R-:W-:Y:S02]  /*27120*/  SEL R6, R6, RZ, P0 ;  /* 0x000000ff06067207 */ /* 0x000fe40000000000 */
[----:B------:R-:W-:-:S03]  /*27130*/  LOP3.LUT R0, R0, R5, RZ, 0x3c, !PT ;  /* 0x0000000500007212 */ /* 0x000fc600078e3cff */
[----:B------:R-:W-:Y:S01]  /*27140*/  IMAD R3, R6, 0x8, R3 ;  /* 0x0000000806037824 */ /* 0x000fe200078e0203 */
[----:B------:R-:W-:-:S07]  /*27150*/  SHF.L.U32 R0, R0, 0x1f, RZ ;  /* 0x0000001f00007819 */ /* 0x000fce00000006ff */
.L_x_70:
[----:B0-----:R0:W1:Y:S02]  /*27160*/  SYNCS.PHASECHK.TRANS64.TRYWAIT P0, [R3+URZ], R0 ;  /* 0x00000000030075a7 */ /* 0x001064000800017f */
[----:B-1----:R-:W-:Y:S05]  /*27170*/  @!P0 NANOSLEEP.SYNCS 0x989680 ;  /* 0x009896800000895d */ /* 0x002fea0003900000 */
[----:B------:R-:W1:Y:S02]  /*27180*/  @!P0 SYNCS.PHASECHK.TRANS64 P0, [R3+URZ], R0 ;  /* 0x00000000030085a7 */ /* 0x000e64000800007f */
[----:B-1----:R-:W-:Y:S05]  /*27190*/  @!P0 BRA `(.L_x_70) ;  /* 0xfffffffc00f08947 */ /* 0x002fea000383ffff */
.L_x_67:
[----:B------:R-:W-:Y:S05]  /*271a0*/  BSYNC B0 ;  /* 0x0000000000007941 */ /* 0x000fea0003800000 */
.L_x_66:
[----:B------:R-:W-:Y:S05]  /*271b0*/  EXIT ;  /* 0x000000000000794d */ /* 0x000fea0003800000 */
.L_x_17:
[----:B-1----:R1:W2:Y:S02]  /*271c0*/  SYNCS.PHASECHK.TRANS64.TRYWAIT P1, [R3+URZ], R2 ;  /* 0x00000002030075a7 */ /* 0x0022a4000802017f */
[----:B--2---:R-:W-:Y:S05]  /*271d0*/  @!P1 NANOSLEEP.SYNCS 0x989680 ;  /* 0x009896800000995d */ /* 0x004fea0003900000 */
[----:B------:R-:W2:Y:S02]  /*271e0*/  @!P1 SYNCS.PHASECHK.TRANS64 P1, [R3+URZ], R2 ;  /* 0x00000002030095a7 */ /* 0x000ea4000802007f */
[----:B--2---:R-:W-:Y:S05]  /*271f0*/  @!P1 BRA `(.L_x_17) ;  /* 0xfffffffc00f09947 */ /* 0x004fea000383ffff */
[----:B------:R-:W-:Y:S05]  /*27200*/  BRA `(.L_x_16) ;  /* 0xfffffda000307947 */ /* 0x000fea000383ffff */
.L_x_22:
[----:B-1----:R1:W2:Y:S02]  /*27210*/  SYNCS.PHASECHK.TRANS64.TRYWAIT P1, [R5+URZ], R6 ;  /* 0x00000006050075a7 */ /* 0x0022a4000802017f */
[----:B--2---:R-:W-:Y:S05]  /*27220*/  @!P1 NANOSLEEP.SYNCS 0x989680 ;  /* 0x009896800000995d */ /* 0x004fea0003900000 */
[----:B------:R-:W2:Y:S02]  /*27230*/  @!P1 SYNCS.PHASECHK.TRANS64 P1, [R5+URZ], R6 ;  /* 0x00000006050095a7 */ /* 0x000ea4000802007f */
[----:B--2---:R-:W-:Y:S05]  /*27240*/  @!P1 BRA `(.L_x_22) ;  /* 0xfffffffc00f09947 */ /* 0x004fea000383ffff */
[----:B------:R-:W-:Y:S05]  /*27250*/  BRA `(.L_x_21) ;  /* 0xfffffe1400187947 */ /* 0x000fea000383ffff */
.L_x_53:
[----:B------:R-:W-:Y:S01]  /*27260*/  BSSY B1, `(.L_x_71) ;  /* 0x0000006000017945 */ /* 0x000fe20003800000 */
[----:B------:R-:W-:-:S07]  /*27270*/  IMAD.MOV.U32 R15, RZ, RZ, -0x1 ;  /* 0xffffffffff0f7424 */ /* 0x000fce00078e00ff */
[----:B------:R-:W-:Y:S05]  /*27280*/  WARPSYNC.COLLECTIVE R15, `(.L_x_72) ;  /* 0x000000000f0c7348 */ /* 0x000fea0003c00000 */
[----:B------:R-:W-:Y:S02]  /*27290*/  ELECT P6, UR62, PT ;  /* 0x00000000003e782f */ /* 0x000fe400038c0000 */
[----:B------:R-:W-:Y:S01]  /*272a0*/  MOV R14, UR62 ;  /* 0x0000003e000e7c02 */ /* 0x000fe20008000f00 */
[----:B------:R-:W-:Y:S10]  /*272b0*/  ENDCOLLECTIVE ;  /* 0x000000000000791b */ /* 0x000ff40003800000 */
.L_x_72:
[----:B------:R-:W-:Y:S05]  /*272c0*/  BSYNC B1 ;  /* 0x0000000000017941 */ /* 0x000fea0003800000 */
.L_x_71:
[----:B------:R-:W-:Y:S05]  /*272d0*/  BRA `(.L_x_73) ;  /* 0xfffffff000747947 */ /* 0x000fea000383ffff */
.L_x_56:
[----:B0-----:R0:W1:Y:S02]  /*272e0*/  SYNCS.PHASECHK.TRANS64.TRYWAIT P1, [R13+URZ+0x10], R18 ;  /* 0x000010120d0075a7 */ /* 0x001064000802017f */
[----:B-1----:R-:W-:Y:S05]  /*272f0*/  @!P1 NANOSLEEP.SYNCS 0x989680 ;  /* 0x009896800000995d */ /* 0x002fea0003900000 */
[----:B------:R-:W1:Y:S02]  /*27300*/  @!P1 SYNCS.PHASECHK.TRANS64 P1, [R13+URZ+0x10], R18 ;  /* 0x000010120d0095a7 */ /* 0x000e64000802007f */
[----:B-1----:R-:W-:Y:S05]  /*27310*/  @!P1 BRA `(.L_x_56) ;  /* 0xfffffffc00f09947 */ /* 0x002fea000383ffff */
[----:B------:R-:W-:Y:S05]  /*27320*/  BRA `(.L_x_74) ;  /* 0xfffffff000a47947 */ /* 0x000fea000383ffff */
.L_x_65:
[----:B------:R-:W-:Y:S01]  /*27330*/  BSSY B0, `(.L_x_75) ;  /* 0x0000006000007945 */ /* 0x000fe20003800000 */
[----:B------:R-:W-:-:S07]  /*27340*/  IMAD.MOV.U32 R15, RZ, RZ, -0x1 ;  /* 0xffffffffff0f7424 */ /* 0x000fce00078e00ff */
[----:B------:R-:W-:Y:S05]  /*27350*/  WARPSYNC.COLLECTIVE R15, `(.L_x_76) ;  /* 0x000000000f0c7348 */ /* 0x000fea0003c00000 */
[----:B------:R-:W-:Y:S02]  /*27360*/  ELECT P6, UR62, PT ;  /* 0x00000000003e782f */ /* 0x000fe400038c0000 */
[----:B------:R-:W-:Y:S01]  /*27370*/  MOV R14, UR62 ;  /* 0x0000003e000e7c02 */ /* 0x000fe20008000f00 */
[----:B------:R-:W-:Y:S10]  /*27380*/  ENDCOLLECTIVE ;  /* 0x000000000000791b */ /* 0x000ff40003800000 */
.L_x_76:
[----:B------:R-:W-:Y:S05]  /*27390*/  BSYNC B0 ;  /* 0x0000000000007941 */ /* 0x000fea0003800000 */
.L_x_75:
[----:B------:R-:W-:Y:S05]  /*273a0*/  BRA `(.L_x_77) ;  /* 0xfffffffc00187947 */ /* 0x000fea000383ffff */
.L_x_69:
[----:B0-----:R0:W1:Y:S02]  /*273b0*/  SYNCS.PHASECHK.TRANS64.TRYWAIT P0, [R5+URZ], R2 ;  /* 0x00000002050075a7 */ /* 0x001064000800017f */
[----:B-1----:R-:W-:Y:S05]  /*273c0*/  @!P0 NANOSLEEP.SYNCS 0x989680 ;  /* 0x009896800000895d */ /* 0x002fea0003900000 */
[----:B------:R-:W1:Y:S02]  /*273d0*/  @!P0 SYNCS.PHASECHK.TRANS64 P0, [R5+URZ], R2 ;  /* 0x00000002050085a7 */ /* 0x000e64000800007f */
[----:B-1----:R-:W-:Y:S05]  /*273e0*/  @!P0 BRA `(.L_x_69) ;  /* 0xfffffffc00f08947 */ /* 0x002fea000383ffff */
[----:B------:R-:W-:Y:S05]  /*273f0*/  BRA `(.L_x_78) ;  /* 0xfffffffc003c7947 */ /* 0x000fea000383ffff */
.L_x_79:
[----:B------:R-:W-:-:S00]  /*27400*/  BRA `(.L_x_79) ;  /* 0xfffffffc00fc7947 */ /* 0x000fc0000383ffff */
[----:B------:R-:W-:-:S00]  /*27410*/  NOP ;  /* 0x0000000000007918 */ /* 0x000fc00000000000 */
        /* <DEDUP_REMOVED lines=14> */
.L_x_80:


//--------------------- .nv.global.init           --------------------------
	.section	.nv.global.init,"aw",@progbits
.nv.global.init:
	.type		$str$22,@object
	.size		$str$22,($str$23 - $str$22)
$str$22:
        /*0000*/ 	.byte	0x6b, 0x5f, 0x74, 0x69, 0x6c, 0x65, 0x5f, 0x63, 0x6f, 0x75, 0x6e, 0x74, 0x20, 0x3e, 0x3d, 0x20
        /*0010*/ 	.byte	0x31, 0x00
	.type		$str$23,@object
	.size		$str$23,(__unnamed_1 - $str$23)
$str$23:
        /*0012*/ 	.byte	0x2f, 0x74, 0x6d, 0x70, 0x2f, 0x63, 0x75, 0x74, 0x6c, 0x61, 0x73, 0x73, 0x5f, 0x73, 0x77, 0x65
        /*0022*/ 	.byte	0x65, 0x70, 0x5f, 0x73, 0x72, 0x63, 0x2f, 0x69, 0x6e, 0x63, 0x6c, 0x75, 0x64, 0x65, 0x2f, 0x63
        /*0032*/ 	.byte	0x75, 0x74, 0x6c, 0x61, 0x73, 0x73, 0x2f, 0x67, 0x65, 0x6d, 0x6d, 0x2f, 0x63, 0x6f, 0x6c, 0x6c
        /*0042*/ 	.byte	0x65, 0x63, 0x74, 0x69, 0x76, 0x65, 0x2f, 0x73, 0x6d, 0x39, 0x30, 0x5f, 0x6d, 0x6d, 0x61, 0x5f
        /*0052*/ 	.byte	0x74, 0x6d, 0x61, 0x5f, 0x67, 0x6d, 0x6d, 0x61, 0x5f, 0x73, 0x73, 0x5f, 0x77, 0x61, 0x72, 0x70
        /*0062*/ 	.byte	0x73, 0x70, 0x65, 0x63, 0x69, 0x61, 0x6c, 0x69, 0x7a, 0x65, 0x64, 0x2e, 0x68, 0x70, 0x70, 0x00
	.type		__unnamed_1,@object
	.size		__unnamed_1,(.L_0 - __unnamed_1)
__unnamed_1:
        /* <DEDUP_REMOVED lines=173> */
        /*0b42*/ 	.byte	0x6e, 0x74, 0x69, 0x74, 0x79, 0x5d, 0x00
.L_0:


//--------------------- .nv.shared._ZN7cutlass13device_kernelINS_4gemm6kernel13GemmUniversalIN4cute5tupleIJiiiiEEENS1_10collective13CollectiveMmaINS1_34MainloopSm90TmaGmmaWarpSpecializedILi2ENS5_IJNS4_1CILi1EEESB_SB_EEENS1_35KernelTmaWarpSpecializedCooperativeEEENS5_IJNSA_ILi384EEENSA_ILi256EEENSA_ILi128EEEEEEaNS5_IJlSB_lEEEaSJ_NS4_8TiledMMAINS4_8MMA_AtomIJNS4_4SM904GMMA27MMA_64x256x32_S32S8S8_SS_TNEEEENS4_6LayoutINS5_IJNSA_ILi2EEESB_SB_EEENS5_IJSB_NSA_ILi0EEEST_EEEEENS5_IJNS4_10UnderscoreESW_SW_EEEEENS4_13SM90_TMA_LOADENS4_14ComposedLayoutINS4_7SwizzleILi3ELi4ELi3EEENS4_18smem_ptr_flag_bitsILi8EEENSQ_INS5_IJNSA_ILi8EEESH_EEENS5_IJSH_SB_EEEEEEEvNS4_8identityESZ_S19_vS1A_EENS_8epilogue10collective6detail29Sm90TmaWarpSpecializedAdapterINS1D_15DefaultEpilogueIaSJ_SJ_NS1C_6thread17LinearCombinationIaLi1EiiLNS1H_9ScaleType4KindE0ELNS_15FloatRoundStyleE2EaEENS1_15EpilogueDefaultEEEEEvvEEEEvNT_6ParamsE --------------------------
	.section	.nv.shared._ZN7cutlass13device_kernelINS_4gemm6kernel13GemmUniversalIN4cute5tupleIJiiiiEEENS1_10collective13CollectiveMmaINS1_34MainloopSm90TmaGmmaWarpSpecializedILi2ENS5_IJNS4_1CILi1EEESB_SB_EEENS1_35KernelTmaWarpSpecializedCooperativeEEENS5_IJNSA_ILi384EEENSA_ILi256EEENSA_ILi128EEEEEEaNS5_IJlSB_lEEEaSJ_NS4_8TiledMMAINS4_8MMA_AtomIJNS4_4SM904GMMA27MMA_64x256x32_S32S8S8_SS_TNEEEENS4_6LayoutINS5_IJNSA_ILi2EEESB_SB_EEENS5_IJSB_NSA_ILi0EEEST_EEEEENS5_IJNS4_10UnderscoreESW_SW_EEEEENS4_13SM90_TMA_LOADENS4_14ComposedLayoutINS4_7SwizzleILi3ELi4ELi3EEENS4_18smem_ptr_flag_bitsILi8EEENSQ_INS5_IJNSA_ILi8EEESH_EEENS5_IJSH_SB_EEEEEEEvNS4_8identityESZ_S19_vS1A_EENS_8epilogue10collective6detail29Sm90TmaWarpSpecializedAdapterINS1D_15DefaultEpilogueIaSJ_SJ_NS1C_6thread17LinearCombinationIaLi1EiiLNS1H_9ScaleType4KindE0ELNS_15FloatRoundStyleE2EaEENS1_15EpilogueDefaultEEEEEvvEEEEvNT_6ParamsE,"aw",@nobits
	.sectionflags	@""
	.align	16
	.zero		1024


//--------------------- .nv.shared.reserved.0     --------------------------
	.section	.nv.shared.reserved.0,"aw",@nobits
	.weak		__nv_reservedSMEM_offset_0_alias
	.size		__nv_reservedSMEM_offset_0_alias, 0, 0
	.other		__nv_reservedSMEM_offset_0_alias,@"STO_CUDA_RESERVED_SHARED STV_DEFAULT"
__nv_reservedSMEM_offset_0_alias:
	.zero		0


//--------------------- .nv.global                --------------------------
	.section	.nv.global,"aw",@nobits
.nv.global:
	.type		_ZN40_INTERNAL_a411e92f_4_k_cu_5a3a48d2_163094cute1_E,@object
	.size		_ZN40_INTERNAL_a411e92f_4_k_cu_5a3a48d2_163094cute1_E,(_ZN40_INTERNAL_a411e92f_4_k_cu_5a3a48d2_163094cuda3std3__45__cpo6cbeginE - _ZN40_INTERNAL_a411e92f_4_k_cu_5a3a48d2_163094cute1_E)
_ZN40_INTERNAL_a411e92f_4_k_cu_5a3a48d2_163094cute1_E:
	.zero		1
	.type		_ZN40_INTERNAL_a411e92f_4_k_cu_5a3a48d2_163094cuda3std3__45__cpo6cbeginE,@object
	.size		_ZN40_INTERNAL_a411e92f_4_k_cu_5a3a48d2_163094cuda3std3__45__cpo6cbeginE,(_ZN40_INTERNAL_a411e92f_4_k_cu_5a3a48d2_163094cuda3std3__48in_placeE - _ZN40_INTERNAL_a411e92f_4_k_cu_5a3a48d2_163094cuda3std3__45__cpo6cbeginE)
_ZN40_INTERNAL_a411e92f_4_k_cu_5a3a48d2_163094cuda3std3__45__cpo6cbeginE:
	.zero		1
	.type		_ZN40_INTERNAL_a411e92f_4_k_cu_5a3a48d2_163094cuda3std3__48in_placeE,@object
	.size		_ZN40_INTERNAL_a411e92f_4_k_cu_5a3a48d2_163094cuda3std3__48in_placeE,(_ZN40_INTERNAL_a411e92f_4_k_cu_5a3a48d2_163094cuda3std6ranges3__45__cpo9iter_moveE - _ZN40_INTERNAL_a411e92f_4_k_cu_5a3a48d2_163094cuda3std3__48in_placeE)
_ZN40_INTERNAL_a411e92f_4_k_cu_5a3a48d2_163094cuda3std3__48in_placeE:
	.zero		1
	.type		_ZN40_INTERNAL_a411e92f_4_k_cu_5a3a48d2_163094cuda3std6ranges3__45__cpo9iter_moveE,@object
	.size		_ZN40_INTERNAL_a411e92f_4_k_cu_5a3a48d2_163094cuda3std6ranges3__45__cpo9iter_moveE,(_ZN40_INTERNAL_a411e92f_4_k_cu_5a3a48d2_163094cuda3std3__45__cpo5beginE - _ZN40_INTERNAL_a411e92f_4_k_cu_5a3a48d2_163094cuda3std6ranges3__45__cpo9iter_moveE)
_ZN40_INTERNAL_a411e92f_4_k_cu_5a3a48d2_163094cuda3std6ranges3__45__cpo9iter_moveE:
	.zero		1
	.type		_ZN40_INTERNAL_a411e92f_4_k_cu_5a3a48d2_163094cuda3std3__45__cpo5beginE,@object
	.size		_ZN40_INTERNAL_a411e92f_4_k_cu_5a3a48d2_163094cuda3std3__45__cpo5beginE,(_ZN40_INTERNAL_a411e92f_4_k_cu_5a3a48d2_163094cuda3std3__442_GLOBAL__N__a411e92f_4_k_cu_5a3a48d2_163096ignoreE - _ZN40_INTERNAL_a411e92f_4_k_cu_5a3a48d2_163094cuda3std3__45__cpo5beginE)
_ZN40_INTERNAL_a411e92f_4_k_cu_5a3a48d2_163094cuda3std3__45__cpo5beginE:
	.zero		1
	.type		_ZN40_INTERNAL_a411e92f_4_k_cu_5a3a48d2_163094cuda3std3__442_GLOBAL__N__a411e92f_4_k_cu_5a3a48d2_163096ignoreE,@object
	.size		_ZN40_INTERNAL_a411e92f_4_k_cu_5a3a48d2_163094cuda3std3__442_GLOBAL__N__a411e92f_4_k_cu_5a3a48d2_163096ignoreE,(_ZN40_INTERNAL_a411e92f_4_k_cu_5a3a48d2_163094cute7productE - _ZN40_INTERNAL_a411e92f_4_k_cu_5a3a48d2_163094cuda3std3__442_GLOBAL__N__a411e92f_4_k_cu_5a3a48d2_163096ignoreE)
_ZN40_INTERNAL_a411e92f_4_k_cu_5a3a48d2_163094cuda3std3__442_GLOBAL__N__a411e92f_4_k_cu_5a3a48d2_163096ignoreE:
	.zero		1
	.type		_ZN40_INTERNAL_a411e92f_4_k_cu_5a3a48d2_163094cute7productE,@object
	.size		_ZN40_INTERNAL_a411e92f_4_k_cu_5a3a48d2_163094cute7productE,(_ZN40_INTERNAL_a411e92f_4_k_cu_5a3a48d2_163094cuda3std3__45__cpo3endE - _ZN40_INTERNAL_a411e92f_4_k_cu_5a3a48d2_163094cute7productE)
_ZN40_INTERNAL_a411e92f_4_k_cu_5a3a48d2_163094cute7productE:
	.zero		1
	.type		_ZN40_INTERNAL_a411e92f_4_k_cu_5a3a48d2_163094cuda3std3__45__cpo3endE,@object
	.size		_ZN40_INTERNAL_a411e92f_4_k_cu_5a3a48d2_163094cuda3std3__45__cpo3endE,(_ZN40_INTERNAL_a411e92f_4_k_cu_5a3a48d2_163094cuda3std3__419piecewise_constructE - _ZN40_INTERNAL_a411e92f_4_k_cu_5a3a48d2_163094cuda3std3__45__cpo3endE)
_ZN40_INTERNAL_a411e92f_4_k_cu_5a3a48d2_163094cuda3std3__45__cpo3endE:
	.zero		1
	.type		_ZN40_INTERNAL_a411e92f_4_k_cu_5a3a48d2_163094cuda3std3__419piecewise_constructE,@object
	.size		_ZN40_INTERNAL_a411e92f_4_k_cu_5a3a48d2_163094cuda3std3__419piecewise_constructE,(_ZN40_INTERNAL_a411e92f_4_k_cu_5a3a48d2_163094cuda3std3__45__cpo4cendE - _ZN40_INTERNAL_a411e92f_4_k_cu_5a3a48d2_163094cuda3std3__419piecewise_constructE)
_ZN40_INTERNAL_a411e92f_4_k_cu_5a3a48d2_163094cuda3std3__419piecewise_constructE:
	.zero		1
	.type		_ZN40_INTERNAL_a411e92f_4_k_cu_5a3a48d2_163094cuda3std3__45__cpo4cendE,@object
	.size		_ZN40_INTERNAL_a411e92f_4_k_cu_5a3a48d2_163094cuda3std3__45__cpo4cendE,(_ZN40_INTERNAL_a411e92f_4_k_cu_5a3a48d2_163094cuda3std6ranges3__45__cpo4swapE - _ZN40_INTERNAL_a411e92f_4_k_cu_5a3a48d2_163094cuda3std3__45__cpo4cendE)
_ZN40_INTERNAL_a411e92f_4_k_cu_5a3a48d2_163094cuda3std3__45__cpo4cendE:
	.zero		1
	.type		_ZN40_INTERNAL_a411e92f_4_k_cu_5a3a48d2_163094cuda3std6ranges3__45__cpo4swapE,@object
	.size		_ZN40_INTERNAL_a411e92f_4_k_cu_5a3a48d2_163094cuda3std6ranges3__45__cpo4swapE,(.L_8 - _ZN40_INTERNAL_a411e92f_4_k_cu_5a3a48d2_163094cuda3std6ranges3__45__cpo4swapE)
_ZN40_INTERNAL_a411e92f_4_k_cu_5a3a48d2_163094cuda3std6ranges3__45__cpo4swapE:
	.zero		1
.L_8:


//--------------------- .nv.constant0._ZN7cutlass13device_kernelINS_4gemm6kernel13GemmUniversalIN4cute5tupleIJiiiiEEENS1_10collective13CollectiveMmaINS1_34MainloopSm90TmaGmmaWarpSpecializedILi2ENS5_IJNS4_1CILi1EEESB_SB_EEENS1_35KernelTmaWarpSpecializedCooperativeEEENS5_IJNSA_ILi384EEENSA_ILi256EEENSA_ILi128EEEEEEaNS5_IJlSB_lEEEaSJ_NS4_8TiledMMAINS4_8MMA_AtomIJNS4_4SM904GMMA27MMA_64x256x32_S32S8S8_SS_TNEEEENS4_6LayoutINS5_IJNSA_ILi2EEESB_SB_EEENS5_IJSB_NSA_ILi0EEEST_EEEEENS5_IJNS4_10UnderscoreESW_SW_EEEEENS4_13SM90_TMA_LOADENS4_14ComposedLayoutINS4_7SwizzleILi3ELi4ELi3EEENS4_18smem_ptr_flag_bitsILi8EEENSQ_INS5_IJNSA_ILi8EEESH_EEENS5_IJSH_SB_EEEEEEEvNS4_8identityESZ_S19_vS1A_EENS_8epilogue10collective6detail29Sm90TmaWarpSpecializedAdapterINS1D_15DefaultEpilogueIaSJ_SJ_NS1C_6thread17LinearCombinationIaLi1EiiLNS1H_9ScaleType4KindE0ELNS_15FloatRoundStyleE2EaEENS1_15EpilogueDefaultEEEEEvvEEEEvNT_6ParamsE --------------------------
	.section	.nv.constant0._ZN7cutlass13device_kernelINS_4gemm6kernel13GemmUniversalIN4cute5tupleIJiiiiEEENS1_10collective13CollectiveMmaINS1_34MainloopSm90TmaGmmaWarpSpecializedILi2ENS5_IJNS4_1CILi1EEESB_SB_EEENS1_35KernelTmaWarpSpecializedCooperativeEEENS5_IJNSA_ILi384EEENSA_ILi256EEENSA_ILi128EEEEEEaNS5_IJlSB_lEEEaSJ_NS4_8TiledMMAINS4_8MMA_AtomIJNS4_4SM904GMMA27MMA_64x256x32_S32S8S8_SS_TNEEEENS4_6LayoutINS5_IJNSA_ILi2EEESB_SB_EEENS5_IJSB_NSA_ILi0EEEST_EEEEENS5_IJNS4_10UnderscoreESW_SW_EEEEENS4_13SM90_TMA_LOADENS4_14ComposedLayoutINS4_7SwizzleILi3ELi4ELi3EEENS4_18smem_ptr_flag_bitsILi8EEENSQ_INS5_IJNSA_ILi8EEESH_EEENS5_IJSH_SB_EEEEEEEvNS4_8identityESZ_S19_vS1A_EENS_8epilogue10collective6detail29Sm90TmaWarpSpecializedAdapterINS1D_15DefaultEpilogueIaSJ_SJ_NS1C_6thread17LinearCombinationIaLi1EiiLNS1H_9ScaleType4KindE0ELNS_15FloatRoundStyleE2EaEENS1_15EpilogueDefaultEEEEEvvEEEEvNT_6ParamsE,"a",@progbits
	.sectionflags	@""
	.align	4
.nv.constant0._ZN7cutlass13device_kernelINS_4gemm6kernel13GemmUniversalIN4cute5tupleIJiiiiEEENS1_10collective13CollectiveMmaINS1_34MainloopSm90TmaGmmaWarpSpecializedILi2ENS5_IJNS4_1CILi1EEESB_SB_EEENS1_35KernelTmaWarpSpecializedCooperativeEEENS5_IJNSA_ILi384EEENSA_ILi256EEENSA_ILi128EEEEEEaNS5_IJlSB_lEEEaSJ_NS4_8TiledMMAINS4_8MMA_AtomIJNS4_4SM904GMMA27MMA_64x256x32_S32S8S8_SS_TNEEEENS4_6LayoutINS5_IJNSA_ILi2EEESB_SB_EEENS5_IJSB_NSA_ILi0EEEST_EEEEENS5_IJNS4_10UnderscoreESW_SW_EEEEENS4_13SM90_TMA_LOADENS4_14ComposedLayoutINS4_7SwizzleILi3ELi4ELi3EEENS4_18smem_ptr_flag_bitsILi8EEENSQ_INS5_IJNSA_ILi8EEESH_EEENS5_IJSH_SB_EEEEEEEvNS4_8identityESZ_S19_vS1A_EENS_8epilogue10collective6detail29Sm90TmaWarpSpecializedAdapterINS1D_15DefaultEpilogueIaSJ_SJ_NS1C_6thread17LinearCombinationIaLi1EiiLNS1H_9ScaleType4KindE0ELNS_15FloatRoundStyleE2EaEENS1_15EpilogueDefaultEEEEEvvEEEEvNT_6ParamsE:
	.zero		1664


//--------------------- SYMBOLS --------------------------

	.type		.nv.reservedSmem.offset0,@object
	.size		.nv.reservedSmem.offset0,0x4
	.type		__assertfail,@function
